//
// Generated by NVIDIA NVVM Compiler
//
// Compiler Build ID: CL-36424714
// Cuda compilation tools, release 13.0, V13.0.88
// Based on NVVM 20.0.0
//

.version 9.0
.target sm_100
.address_size 64

	// .globl	position196
// _ZZ4sum1E10partialSum has been demoted
// _ZZ8ajdDiff1E10sharedData has been demoted
// _ZZ7matMul1E2sA has been demoted
// _ZZ7matMul1E2sB has been demoted
// _ZZ8blockSumE5sdata has been demoted
// _ZZ13inclusiveScanE5sdata has been demoted

.visible .entry position196(
	.param .u64 .ptr .align 1 position196_param_0
)
{
	.reg .b32 	%r<6>;
	.reg .b64 	%rd<5>;

	ld.param.u64 	%rd1, [position196_param_0];
	cvta.to.global.u64 	%rd2, %rd1;
	mov.u32 	%r1, %ctaid.x;
	mov.u32 	%r2, %ntid.x;
	mov.u32 	%r3, %tid.x;
	mad.lo.s32 	%r4, %r1, %r2, %r3;
	mul.wide.s32 	%rd3, %r4, 4;
	add.s64 	%rd4, %rd2, %rd3;
	mov.b32 	%r5, 196;
	st.global.u32 	[%rd4], %r5;
	ret;

}
	// .globl	positionBlockIdx
.visible .entry positionBlockIdx(
	.param .u64 .ptr .align 1 positionBlockIdx_param_0
)
{
	.reg .b32 	%r<5>;
	.reg .b64 	%rd<5>;

	ld.param.u64 	%rd1, [positionBlockIdx_param_0];
	cvta.to.global.u64 	%rd2, %rd1;
	mov.u32 	%r1, %ctaid.x;
	mov.u32 	%r2, %ntid.x;
	mov.u32 	%r3, %tid.x;
	mad.lo.s32 	%r4, %r1, %r2, %r3;
	mul.wide.s32 	%rd3, %r4, 4;
	add.s64 	%rd4, %rd2, %rd3;
	st.global.u32 	[%rd4], %r1;
	ret;

}
	// .globl	positionThreadIdx
.visible .entry positionThreadIdx(
	.param .u64 .ptr .align 1 positionThreadIdx_param_0
)
{
	.reg .b32 	%r<5>;
	.reg .b64 	%rd<5>;

	ld.param.u64 	%rd1, [positionThreadIdx_param_0];
	cvta.to.global.u64 	%rd2, %rd1;
	mov.u32 	%r1, %ctaid.x;
	mov.u32 	%r2, %ntid.x;
	mov.u32 	%r3, %tid.x;
	mad.lo.s32 	%r4, %r1, %r2, %r3;
	mul.wide.s32 	%rd3, %r4, 4;
	add.s64 	%rd4, %rd2, %rd3;
	st.global.u32 	[%rd4], %r3;
	ret;

}
	// .globl	positionGlobalIdx
.visible .entry positionGlobalIdx(
	.param .u64 .ptr .align 1 positionGlobalIdx_param_0
)
{
	.reg .b32 	%r<5>;
	.reg .b64 	%rd<5>;

	ld.param.u64 	%rd1, [positionGlobalIdx_param_0];
	cvta.to.global.u64 	%rd2, %rd1;
	mov.u32 	%r1, %ctaid.x;
	mov.u32 	%r2, %ntid.x;
	mov.u32 	%r3, %tid.x;
	mad.lo.s32 	%r4, %r1, %r2, %r3;
	mul.wide.s32 	%rd3, %r4, 4;
	add.s64 	%rd4, %rd2, %rd3;
	st.global.u32 	[%rd4], %r4;
	ret;

}
	// .globl	raceCondition
.visible .entry raceCondition(
	.param .u64 .ptr .align 1 raceCondition_param_0
)
{
	.reg .b32 	%r<3>;
	.reg .b64 	%rd<3>;

	ld.param.u64 	%rd1, [raceCondition_param_0];
	cvta.to.global.u64 	%rd2, %rd1;
	ld.global.u32 	%r1, [%rd2];
	add.s32 	%r2, %r1, 50;
	st.global.u32 	[%rd2], %r2;
	ret;

}
	// .globl	sum0
.visible .entry sum0(
	.param .u64 .ptr .align 1 sum0_param_0,
	.param .u32 sum0_param_1,
	.param .u64 .ptr .align 1 sum0_param_2
)
{
	.reg .pred 	%p<2>;
	.reg .b32 	%r<8>;
	.reg .b64 	%rd<7>;

	ld.param.u64 	%rd1, [sum0_param_0];
	ld.param.u32 	%r2, [sum0_param_1];
	ld.param.u64 	%rd2, [sum0_param_2];
	mov.u32 	%r3, %ctaid.x;
	mov.u32 	%r4, %ntid.x;
	mov.u32 	%r5, %tid.x;
	mad.lo.s32 	%r1, %r3, %r4, %r5;
	setp.gt.s32 	%p1, %r1, %r2;
	@%p1 bra 	$L__BB5_2;
	cvta.to.global.u64 	%rd3, %rd1;
	cvta.to.global.u64 	%rd4, %rd2;
	mul.wide.s32 	%rd5, %r1, 4;
	add.s64 	%rd6, %rd3, %rd5;
	ld.global.u32 	%r6, [%rd6];
	atom.global.add.u32 	%r7, [%rd4], %r6;
$L__BB5_2:
	ret;

}
	// .globl	sum1
.visible .entry sum1(
	.param .u64 .ptr .align 1 sum1_param_0,
	.param .u32 sum1_param_1,
	.param .u64 .ptr .align 1 sum1_param_2
)
{
	.reg .pred 	%p<3>;
	.reg .b32 	%r<10>;
	.reg .b64 	%rd<7>;
	// demoted variable
	.shared .align 4 .u32 _ZZ4sum1E10partialSum;
	ld.param.u64 	%rd1, [sum1_param_0];
	ld.param.u64 	%rd2, [sum1_param_2];
	mov.u32 	%r1, %tid.x;
	setp.ne.s32 	%p1, %r1, 0;
	@%p1 bra 	$L__BB6_2;
	mov.b32 	%r2, 0;
	st.shared.u32 	[_ZZ4sum1E10partialSum], %r2;
$L__BB6_2:
	setp.ne.s32 	%p2, %r1, 0;
	bar.sync 	0;
	mov.u32 	%r3, %ctaid.x;
	mov.u32 	%r4, %ntid.x;
	mad.lo.s32 	%r5, %r3, %r4, %r1;
	cvta.to.global.u64 	%rd3, %rd1;
	mul.wide.s32 	%rd4, %r5, 4;
	add.s64 	%rd5, %rd3, %rd4;
	ld.global.u32 	%r6, [%rd5];
	atom.shared.add.u32 	%r7, [_ZZ4sum1E10partialSum], %r6;
	@%p2 bra 	$L__BB6_4;
	ld.shared.u32 	%r8, [_ZZ4sum1E10partialSum];
	cvta.to.global.u64 	%rd6, %rd2;
	atom.global.add.u32 	%r9, [%rd6], %r8;
$L__BB6_4:
	ret;

}
	// .globl	adjDiff0
.visible .entry adjDiff0(
	.param .u64 .ptr .align 1 adjDiff0_param_0,
	.param .u64 .ptr .align 1 adjDiff0_param_1
)
{
	.reg .pred 	%p<2>;
	.reg .b32 	%r<9>;
	.reg .b64 	%rd<10>;

	ld.param.u64 	%rd1, [adjDiff0_param_0];
	ld.param.u64 	%rd2, [adjDiff0_param_1];
	mov.u32 	%r2, %ctaid.x;
	mov.u32 	%r3, %ntid.x;
	mov.u32 	%r4, %tid.x;
	mad.lo.s32 	%r1, %r2, %r3, %r4;
	setp.lt.s32 	%p1, %r1, 1;
	@%p1 bra 	$L__BB7_2;
	cvta.to.global.u64 	%rd3, %rd2;
	cvta.to.global.u64 	%rd4, %rd1;
	mul.wide.u32 	%rd5, %r1, 4;
	add.s64 	%rd6, %rd3, %rd5;
	ld.global.u32 	%r5, [%rd6];
	add.s32 	%r6, %r1, -1;
	mul.wide.u32 	%rd7, %r6, 4;
	add.s64 	%rd8, %rd3, %rd7;
	ld.global.u32 	%r7, [%rd8];
	sub.s32 	%r8, %r5, %r7;
	add.s64 	%rd9, %rd4, %rd5;
	st.global.u32 	[%rd9], %r8;
$L__BB7_2:
	ret;

}
	// .globl	ajdDiff1
.visible .entry ajdDiff1(
	.param .u64 .ptr .align 1 ajdDiff1_param_0,
	.param .u64 .ptr .align 1 ajdDiff1_param_1
)
{
	.reg .pred 	%p<3>;
	.reg .b32 	%r<16>;
	.reg .b64 	%rd<13>;
	// demoted variable
	.shared .align 4 .b8 _ZZ8ajdDiff1E10sharedData[128];
	ld.param.u64 	%rd3, [ajdDiff1_param_0];
	ld.param.u64 	%rd4, [ajdDiff1_param_1];
	cvta.to.global.u64 	%rd1, %rd3;
	cvta.to.global.u64 	%rd2, %rd4;
	mov.u32 	%r3, %tid.x;
	mov.u32 	%r4, %ctaid.x;
	mov.u32 	%r5, %ntid.x;
	mad.lo.s32 	%r1, %r4, %r5, %r3;
	mul.wide.s32 	%rd5, %r1, 4;
	add.s64 	%rd6, %rd2, %rd5;
	ld.global.u32 	%r6, [%rd6];
	shl.b32 	%r7, %r3, 2;
	mov.u32 	%r8, _ZZ8ajdDiff1E10sharedData;
	add.s32 	%r2, %r8, %r7;
	st.shared.u32 	[%r2], %r6;
	bar.sync 	0;
	setp.eq.s32 	%p1, %r3, 0;
	@%p1 bra 	$L__BB8_2;
	ld.shared.u32 	%r9, [%r2];
	ld.shared.u32 	%r10, [%r2+-4];
	sub.s32 	%r11, %r9, %r10;
	add.s64 	%rd8, %rd1, %rd5;
	st.global.u32 	[%rd8], %r11;
	bra.uni 	$L__BB8_4;
$L__BB8_2:
	setp.lt.s32 	%p2, %r1, 1;
	@%p2 bra 	$L__BB8_4;
	ld.shared.u32 	%r12, [_ZZ8ajdDiff1E10sharedData];
	add.s32 	%r13, %r1, -1;
	mul.wide.u32 	%rd9, %r13, 4;
	add.s64 	%rd10, %rd2, %rd9;
	ld.global.u32 	%r14, [%rd10];
	sub.s32 	%r15, %r12, %r14;
	mul.wide.u32 	%rd11, %r1, 4;
	add.s64 	%rd12, %rd1, %rd11;
	st.global.u32 	[%rd12], %r15;
$L__BB8_4:
	ret;

}
	// .globl	badKernel0
.visible .entry badKernel0(
	.param .u64 .ptr .align 1 badKernel0_param_0
)
{


	ret;

}
	// .globl	badKernel1
.visible .entry badKernel1(
	.param .u64 .ptr .align 1 badKernel1_param_0
)
{
	.reg .pred 	%p<3>;
	.reg .b32 	%r<6>;

	mov.u32 	%r1, %ctaid.x;
	mov.u32 	%r2, %ntid.x;
	mov.u32 	%r3, %tid.x;
	mad.lo.s32 	%r4, %r1, %r2, %r3;
	and.b32  	%r5, %r4, 1;
	setp.eq.b32 	%p1, %r5, 1;
	not.pred 	%p2, %p1;
	@%p2 bra 	$L__BB10_2;
	bar.sync 	0;
$L__BB10_2:
	ret;

}
	// .globl	matMul0
.visible .entry matMul0(
	.param .u64 .ptr .align 1 matMul0_param_0,
	.param .u64 .ptr .align 1 matMul0_param_1,
	.param .u64 .ptr .align 1 matMul0_param_2,
	.param .u32 matMul0_param_3
)
{
	.reg .pred 	%p<10>;
	.reg .b32 	%r<39>;
	.reg .b32 	%f<83>;
	.reg .b64 	%rd<67>;

	ld.param.u64 	%rd14, [matMul0_param_0];
	ld.param.u64 	%rd15, [matMul0_param_1];
	ld.param.u32 	%r17, [matMul0_param_3];
	cvta.to.global.u64 	%rd1, %rd15;
	cvta.to.global.u64 	%rd2, %rd14;
	mov.u32 	%r18, %ctaid.y;
	mov.u32 	%r19, %ntid.y;
	mov.u32 	%r20, %tid.y;
	mad.lo.s32 	%r1, %r18, %r19, %r20;
	mov.u32 	%r21, %ctaid.x;
	mov.u32 	%r22, %ntid.x;
	mov.u32 	%r23, %tid.x;
	mad.lo.s32 	%r2, %r21, %r22, %r23;
	setp.lt.s32 	%p1, %r17, 1;
	mov.f32 	%f82, 0f00000000;
	@%p1 bra 	$L__BB11_12;
	mul.lo.s32 	%r3, %r17, %r1;
	and.b32  	%r4, %r17, 7;
	setp.lt.u32 	%p2, %r17, 8;
	mov.f32 	%f82, 0f00000000;
	mov.b32 	%r37, 0;
	@%p2 bra 	$L__BB11_4;
	and.b32  	%r37, %r17, 2147483640;
	neg.s32 	%r35, %r37;
	mul.wide.u32 	%rd16, %r17, 4;
	add.s64 	%rd3, %rd1, %rd16;
	mul.wide.u32 	%rd17, %r17, 8;
	add.s64 	%rd4, %rd1, %rd17;
	mul.wide.u32 	%rd18, %r17, 12;
	add.s64 	%rd5, %rd1, %rd18;
	mul.wide.u32 	%rd19, %r17, 16;
	add.s64 	%rd6, %rd1, %rd19;
	mul.wide.u32 	%rd20, %r17, 20;
	add.s64 	%rd7, %rd1, %rd20;
	mul.wide.u32 	%rd21, %r17, 24;
	add.s64 	%rd8, %rd1, %rd21;
	mul.wide.u32 	%rd22, %r17, 28;
	add.s64 	%rd9, %rd1, %rd22;
	mul.wide.u32 	%rd23, %r3, 4;
	add.s64 	%rd24, %rd23, %rd2;
	add.s64 	%rd66, %rd24, 16;
	mov.f32 	%f82, 0f00000000;
	mov.u32 	%r34, %r2;
$L__BB11_3:
	.pragma "nounroll";
	mul.wide.s32 	%rd25, %r34, 4;
	add.s64 	%rd26, %rd3, %rd25;
	add.s64 	%rd27, %rd4, %rd25;
	add.s64 	%rd28, %rd5, %rd25;
	add.s64 	%rd29, %rd6, %rd25;
	add.s64 	%rd30, %rd7, %rd25;
	add.s64 	%rd31, %rd8, %rd25;
	add.s64 	%rd32, %rd9, %rd25;
	add.s64 	%rd33, %rd1, %rd25;
	ld.global.f32 	%f17, [%rd66+-16];
	ld.global.f32 	%f18, [%rd33];
	add.f32 	%f19, %f17, %f18;
	add.f32 	%f20, %f82, %f19;
	ld.global.f32 	%f21, [%rd66+-12];
	ld.global.f32 	%f22, [%rd26];
	add.f32 	%f23, %f21, %f22;
	add.f32 	%f24, %f20, %f23;
	ld.global.f32 	%f25, [%rd66+-8];
	ld.global.f32 	%f26, [%rd27];
	add.f32 	%f27, %f25, %f26;
	add.f32 	%f28, %f24, %f27;
	ld.global.f32 	%f29, [%rd66+-4];
	ld.global.f32 	%f30, [%rd28];
	add.f32 	%f31, %f29, %f30;
	add.f32 	%f32, %f28, %f31;
	ld.global.f32 	%f33, [%rd66];
	ld.global.f32 	%f34, [%rd29];
	add.f32 	%f35, %f33, %f34;
	add.f32 	%f36, %f32, %f35;
	ld.global.f32 	%f37, [%rd66+4];
	ld.global.f32 	%f38, [%rd30];
	add.f32 	%f39, %f37, %f38;
	add.f32 	%f40, %f36, %f39;
	ld.global.f32 	%f41, [%rd66+8];
	ld.global.f32 	%f42, [%rd31];
	add.f32 	%f43, %f41, %f42;
	add.f32 	%f44, %f40, %f43;
	ld.global.f32 	%f45, [%rd66+12];
	ld.global.f32 	%f46, [%rd32];
	add.f32 	%f47, %f45, %f46;
	add.f32 	%f82, %f44, %f47;
	add.s32 	%r35, %r35, 8;
	shl.b32 	%r25, %r17, 3;
	add.s32 	%r34, %r34, %r25;
	add.s64 	%rd66, %rd66, 32;
	setp.ne.s32 	%p3, %r35, 0;
	@%p3 bra 	$L__BB11_3;
$L__BB11_4:
	setp.eq.s32 	%p4, %r4, 0;
	@%p4 bra 	$L__BB11_12;
	and.b32  	%r12, %r17, 3;
	setp.lt.u32 	%p5, %r4, 4;
	@%p5 bra 	$L__BB11_7;
	add.s32 	%r26, %r37, %r3;
	mul.wide.u32 	%rd34, %r26, 4;
	add.s64 	%rd35, %rd2, %rd34;
	ld.global.f32 	%f49, [%rd35];
	mad.lo.s32 	%r27, %r37, %r17, %r2;
	mul.wide.s32 	%rd36, %r27, 4;
	add.s64 	%rd37, %rd1, %rd36;
	ld.global.f32 	%f50, [%rd37];
	add.f32 	%f51, %f49, %f50;
	add.f32 	%f52, %f82, %f51;
	cvt.u64.u32 	%rd38, %r3;
	cvt.u64.u32 	%rd39, %r37;
	add.s64 	%rd40, %rd39, %rd38;
	shl.b64 	%rd41, %rd40, 2;
	add.s64 	%rd42, %rd2, %rd41;
	ld.global.f32 	%f53, [%rd42+4];
	mul.wide.u32 	%rd43, %r17, 4;
	add.s64 	%rd44, %rd37, %rd43;
	ld.global.f32 	%f54, [%rd44];
	add.f32 	%f55, %f53, %f54;
	add.f32 	%f56, %f52, %f55;
	ld.global.f32 	%f57, [%rd42+8];
	add.s64 	%rd45, %rd44, %rd43;
	ld.global.f32 	%f58, [%rd45];
	add.f32 	%f59, %f57, %f58;
	add.f32 	%f60, %f56, %f59;
	ld.global.f32 	%f61, [%rd42+12];
	add.s64 	%rd46, %rd45, %rd43;
	ld.global.f32 	%f62, [%rd46];
	add.f32 	%f63, %f61, %f62;
	add.f32 	%f82, %f60, %f63;
	add.s32 	%r37, %r37, 4;
$L__BB11_7:
	setp.eq.s32 	%p6, %r12, 0;
	@%p6 bra 	$L__BB11_12;
	setp.eq.s32 	%p7, %r12, 1;
	@%p7 bra 	$L__BB11_10;
	add.s32 	%r28, %r37, %r3;
	mul.wide.u32 	%rd47, %r28, 4;
	add.s64 	%rd48, %rd2, %rd47;
	ld.global.f32 	%f65, [%rd48];
	mad.lo.s32 	%r29, %r37, %r17, %r2;
	mul.wide.s32 	%rd49, %r29, 4;
	add.s64 	%rd50, %rd1, %rd49;
	ld.global.f32 	%f66, [%rd50];
	add.f32 	%f67, %f65, %f66;
	add.f32 	%f68, %f82, %f67;
	cvt.u64.u32 	%rd51, %r3;
	cvt.u64.u32 	%rd52, %r37;
	add.s64 	%rd53, %rd52, %rd51;
	shl.b64 	%rd54, %rd53, 2;
	add.s64 	%rd55, %rd2, %rd54;
	ld.global.f32 	%f69, [%rd55+4];
	mul.wide.u32 	%rd56, %r17, 4;
	add.s64 	%rd57, %rd50, %rd56;
	ld.global.f32 	%f70, [%rd57];
	add.f32 	%f71, %f69, %f70;
	add.f32 	%f82, %f68, %f71;
	add.s32 	%r37, %r37, 2;
$L__BB11_10:
	and.b32  	%r30, %r17, 1;
	setp.eq.b32 	%p8, %r30, 1;
	not.pred 	%p9, %p8;
	@%p9 bra 	$L__BB11_12;
	add.s32 	%r31, %r37, %r3;
	mul.wide.u32 	%rd58, %r31, 4;
	add.s64 	%rd59, %rd2, %rd58;
	ld.global.f32 	%f72, [%rd59];
	mad.lo.s32 	%r32, %r37, %r17, %r2;
	mul.wide.s32 	%rd60, %r32, 4;
	add.s64 	%rd61, %rd1, %rd60;
	ld.global.f32 	%f73, [%rd61];
	add.f32 	%f74, %f72, %f73;
	add.f32 	%f82, %f82, %f74;
$L__BB11_12:
	ld.param.u64 	%rd65, [matMul0_param_2];
	cvta.to.global.u64 	%rd62, %rd65;
	mad.lo.s32 	%r33, %r17, %r1, %r2;
	mul.wide.s32 	%rd63, %r33, 4;
	add.s64 	%rd64, %rd62, %rd63;
	st.global.f32 	[%rd64], %f82;
	ret;

}
	// .globl	matMul1
.visible .entry matMul1(
	.param .u64 .ptr .align 1 matMul1_param_0,
	.param .u64 .ptr .align 1 matMul1_param_1,
	.param .u64 .ptr .align 1 matMul1_param_2,
	.param .u32 matMul1_param_3
)
{
	.reg .pred 	%p<3>;
	.reg .b32 	%r<36>;
	.reg .b32 	%f<137>;
	.reg .b64 	%rd<13>;
	// demoted variable
	.shared .align 4 .b8 _ZZ7matMul1E2sA[4096];
	// demoted variable
	.shared .align 4 .b8 _ZZ7matMul1E2sB[4096];
	ld.param.u64 	%rd3, [matMul1_param_0];
	ld.param.u64 	%rd4, [matMul1_param_1];
	ld.param.u64 	%rd5, [matMul1_param_2];
	ld.param.u32 	%r19, [matMul1_param_3];
	mov.u32 	%r1, %tid.x;
	mov.u32 	%r2, %tid.y;
	mov.u32 	%r20, %ctaid.x;
	mov.u32 	%r21, %ctaid.y;
	mov.u32 	%r22, %ntid.y;
	mad.lo.s32 	%r3, %r21, %r22, %r2;
	mov.u32 	%r23, %ntid.x;
	mad.lo.s32 	%r4, %r20, %r23, %r1;
	setp.lt.s32 	%p1, %r19, 32;
	mov.f32 	%f136, 0f00000000;
	@%p1 bra 	$L__BB12_3;
	shl.b32 	%r24, %r2, 7;
	mov.u32 	%r25, _ZZ7matMul1E2sA;
	add.s32 	%r5, %r25, %r24;
	shl.b32 	%r26, %r1, 2;
	add.s32 	%r6, %r5, %r26;
	mov.u32 	%r27, _ZZ7matMul1E2sB;
	add.s32 	%r8, %r27, %r26;
	add.s32 	%r7, %r8, %r24;
	shr.s32 	%r28, %r19, 31;
	shr.u32 	%r29, %r28, 27;
	add.s32 	%r30, %r19, %r29;
	shr.s32 	%r31, %r30, 5;
	neg.s32 	%r35, %r31;
	mad.lo.s32 	%r34, %r19, %r3, %r1;
	mad.lo.s32 	%r33, %r2, %r19, %r4;
	shl.b32 	%r12, %r19, 5;
	cvta.to.global.u64 	%rd1, %rd3;
	cvta.to.global.u64 	%rd2, %rd4;
	mov.f32 	%f136, 0f00000000;
$L__BB12_2:
	mul.wide.s32 	%rd6, %r34, 4;
	add.s64 	%rd7, %rd1, %rd6;
	mul.wide.s32 	%rd8, %r33, 4;
	add.s64 	%rd9, %rd2, %rd8;
	ld.global.f32 	%f6, [%rd7];
	st.shared.f32 	[%r6], %f6;
	ld.global.f32 	%f7, [%rd9];
	st.shared.f32 	[%r7], %f7;
	bar.sync 	0;
	ld.shared.f32 	%f8, [%r5];
	ld.shared.f32 	%f9, [%r8];
	add.f32 	%f10, %f8, %f9;
	add.f32 	%f11, %f136, %f10;
	ld.shared.f32 	%f12, [%r5+4];
	ld.shared.f32 	%f13, [%r8+128];
	add.f32 	%f14, %f12, %f13;
	add.f32 	%f15, %f11, %f14;
	ld.shared.f32 	%f16, [%r5+8];
	ld.shared.f32 	%f17, [%r8+256];
	add.f32 	%f18, %f16, %f17;
	add.f32 	%f19, %f15, %f18;
	ld.shared.f32 	%f20, [%r5+12];
	ld.shared.f32 	%f21, [%r8+384];
	add.f32 	%f22, %f20, %f21;
	add.f32 	%f23, %f19, %f22;
	ld.shared.f32 	%f24, [%r5+16];
	ld.shared.f32 	%f25, [%r8+512];
	add.f32 	%f26, %f24, %f25;
	add.f32 	%f27, %f23, %f26;
	ld.shared.f32 	%f28, [%r5+20];
	ld.shared.f32 	%f29, [%r8+640];
	add.f32 	%f30, %f28, %f29;
	add.f32 	%f31, %f27, %f30;
	ld.shared.f32 	%f32, [%r5+24];
	ld.shared.f32 	%f33, [%r8+768];
	add.f32 	%f34, %f32, %f33;
	add.f32 	%f35, %f31, %f34;
	ld.shared.f32 	%f36, [%r5+28];
	ld.shared.f32 	%f37, [%r8+896];
	add.f32 	%f38, %f36, %f37;
	add.f32 	%f39, %f35, %f38;
	ld.shared.f32 	%f40, [%r5+32];
	ld.shared.f32 	%f41, [%r8+1024];
	add.f32 	%f42, %f40, %f41;
	add.f32 	%f43, %f39, %f42;
	ld.shared.f32 	%f44, [%r5+36];
	ld.shared.f32 	%f45, [%r8+1152];
	add.f32 	%f46, %f44, %f45;
	add.f32 	%f47, %f43, %f46;
	ld.shared.f32 	%f48, [%r5+40];
	ld.shared.f32 	%f49, [%r8+1280];
	add.f32 	%f50, %f48, %f49;
	add.f32 	%f51, %f47, %f50;
	ld.shared.f32 	%f52, [%r5+44];
	ld.shared.f32 	%f53, [%r8+1408];
	add.f32 	%f54, %f52, %f53;
	add.f32 	%f55, %f51, %f54;
	ld.shared.f32 	%f56, [%r5+48];
	ld.shared.f32 	%f57, [%r8+1536];
	add.f32 	%f58, %f56, %f57;
	add.f32 	%f59, %f55, %f58;
	ld.shared.f32 	%f60, [%r5+52];
	ld.shared.f32 	%f61, [%r8+1664];
	add.f32 	%f62, %f60, %f61;
	add.f32 	%f63, %f59, %f62;
	ld.shared.f32 	%f64, [%r5+56];
	ld.shared.f32 	%f65, [%r8+1792];
	add.f32 	%f66, %f64, %f65;
	add.f32 	%f67, %f63, %f66;
	ld.shared.f32 	%f68, [%r5+60];
	ld.shared.f32 	%f69, [%r8+1920];
	add.f32 	%f70, %f68, %f69;
	add.f32 	%f71, %f67, %f70;
	ld.shared.f32 	%f72, [%r5+64];
	ld.shared.f32 	%f73, [%r8+2048];
	add.f32 	%f74, %f72, %f73;
	add.f32 	%f75, %f71, %f74;
	ld.shared.f32 	%f76, [%r5+68];
	ld.shared.f32 	%f77, [%r8+2176];
	add.f32 	%f78, %f76, %f77;
	add.f32 	%f79, %f75, %f78;
	ld.shared.f32 	%f80, [%r5+72];
	ld.shared.f32 	%f81, [%r8+2304];
	add.f32 	%f82, %f80, %f81;
	add.f32 	%f83, %f79, %f82;
	ld.shared.f32 	%f84, [%r5+76];
	ld.shared.f32 	%f85, [%r8+2432];
	add.f32 	%f86, %f84, %f85;
	add.f32 	%f87, %f83, %f86;
	ld.shared.f32 	%f88, [%r5+80];
	ld.shared.f32 	%f89, [%r8+2560];
	add.f32 	%f90, %f88, %f89;
	add.f32 	%f91, %f87, %f90;
	ld.shared.f32 	%f92, [%r5+84];
	ld.shared.f32 	%f93, [%r8+2688];
	add.f32 	%f94, %f92, %f93;
	add.f32 	%f95, %f91, %f94;
	ld.shared.f32 	%f96, [%r5+88];
	ld.shared.f32 	%f97, [%r8+2816];
	add.f32 	%f98, %f96, %f97;
	add.f32 	%f99, %f95, %f98;
	ld.shared.f32 	%f100, [%r5+92];
	ld.shared.f32 	%f101, [%r8+2944];
	add.f32 	%f102, %f100, %f101;
	add.f32 	%f103, %f99, %f102;
	ld.shared.f32 	%f104, [%r5+96];
	ld.shared.f32 	%f105, [%r8+3072];
	add.f32 	%f106, %f104, %f105;
	add.f32 	%f107, %f103, %f106;
	ld.shared.f32 	%f108, [%r5+100];
	ld.shared.f32 	%f109, [%r8+3200];
	add.f32 	%f110, %f108, %f109;
	add.f32 	%f111, %f107, %f110;
	ld.shared.f32 	%f112, [%r5+104];
	ld.shared.f32 	%f113, [%r8+3328];
	add.f32 	%f114, %f112, %f113;
	add.f32 	%f115, %f111, %f114;
	ld.shared.f32 	%f116, [%r5+108];
	ld.shared.f32 	%f117, [%r8+3456];
	add.f32 	%f118, %f116, %f117;
	add.f32 	%f119, %f115, %f118;
	ld.shared.f32 	%f120, [%r5+112];
	ld.shared.f32 	%f121, [%r8+3584];
	add.f32 	%f122, %f120, %f121;
	add.f32 	%f123, %f119, %f122;
	ld.shared.f32 	%f124, [%r5+116];
	ld.shared.f32 	%f125, [%r8+3712];
	add.f32 	%f126, %f124, %f125;
	add.f32 	%f127, %f123, %f126;
	ld.shared.f32 	%f128, [%r5+120];
	ld.shared.f32 	%f129, [%r8+3840];
	add.f32 	%f130, %f128, %f129;
	add.f32 	%f131, %f127, %f130;
	ld.shared.f32 	%f132, [%r5+124];
	ld.shared.f32 	%f133, [%r8+3968];
	add.f32 	%f134, %f132, %f133;
	add.f32 	%f136, %f131, %f134;
	bar.sync 	0;
	add.s32 	%r35, %r35, 1;
	setp.ne.s32 	%p2, %r35, 0;
	add.s32 	%r34, %r34, 32;
	add.s32 	%r33, %r33, %r12;
	@%p2 bra 	$L__BB12_2;
$L__BB12_3:
	cvta.to.global.u64 	%rd10, %rd5;
	mad.lo.s32 	%r32, %r19, %r3, %r4;
	mul.wide.s32 	%rd11, %r32, 4;
	add.s64 	%rd12, %rd10, %rd11;
	st.global.f32 	[%rd12], %f136;
	ret;

}
	// .globl	badMemoryAccess
.visible .entry badMemoryAccess(
	.param .u64 .ptr .align 1 badMemoryAccess_param_0,
	.param .u64 .ptr .align 1 badMemoryAccess_param_1
)
{
	.reg .b32 	%r<8>;
	.reg .b64 	%rd<9>;

	ld.param.u64 	%rd1, [badMemoryAccess_param_0];
	ld.param.u64 	%rd2, [badMemoryAccess_param_1];
	cvta.to.global.u64 	%rd3, %rd2;
	cvta.to.global.u64 	%rd4, %rd1;
	mov.u32 	%r1, %ctaid.x;
	mov.u32 	%r2, %ntid.x;
	mov.u32 	%r3, %tid.x;
	mad.lo.s32 	%r4, %r1, %r2, %r3;
	mul.wide.s32 	%rd5, %r4, 4;
	add.s64 	%rd6, %rd4, %rd5;
	ld.global.u32 	%r5, [%rd6];
	add.s64 	%rd7, %rd6, %rd5;
	ld.global.u32 	%r6, [%rd7];
	add.s32 	%r7, %r6, %r5;
	add.s64 	%rd8, %rd3, %rd5;
	st.global.u32 	[%rd8], %r7;
	ret;

}
	// .globl	blockSum
.visible .entry blockSum(
	.param .u64 .ptr .align 1 blockSum_param_0,
	.param .u64 .ptr .align 1 blockSum_param_1,
	.param .u64 blockSum_param_2
)
{
	.reg .pred 	%p<6>;
	.reg .b32 	%r<15>;
	.reg .b32 	%f<9>;
	.reg .b64 	%rd<11>;
	// demoted variable
	.shared .align 4 .b8 _ZZ8blockSumE5sdata[128];
	ld.param.u64 	%rd2, [blockSum_param_0];
	ld.param.u64 	%rd3, [blockSum_param_1];
	ld.param.u64 	%rd4, [blockSum_param_2];
	mov.u32 	%r1, %ctaid.x;
	mov.u32 	%r14, %ntid.x;
	mov.u32 	%r3, %tid.x;
	mad.lo.s32 	%r7, %r1, %r14, %r3;
	cvt.s64.s32 	%rd1, %r7;
	setp.le.u64 	%p1, %rd4, %rd1;
	mov.f32 	%f8, 0f00000000;
	@%p1 bra 	$L__BB14_2;
	cvta.to.global.u64 	%rd5, %rd2;
	shl.b64 	%rd6, %rd1, 2;
	add.s64 	%rd7, %rd5, %rd6;
	ld.global.f32 	%f8, [%rd7];
$L__BB14_2:
	cvt.u32.u64 	%r8, %rd1;
	shl.b32 	%r9, %r8, 2;
	mov.u32 	%r10, _ZZ8blockSumE5sdata;
	add.s32 	%r4, %r10, %r9;
	st.shared.f32 	[%r4], %f8;
	bar.sync 	0;
	setp.lt.u32 	%p2, %r14, 2;
	@%p2 bra 	$L__BB14_6;
$L__BB14_3:
	shr.u32 	%r6, %r14, 1;
	setp.ge.s32 	%p3, %r8, %r6;
	@%p3 bra 	$L__BB14_5;
	shl.b32 	%r12, %r6, 2;
	add.s32 	%r13, %r4, %r12;
	ld.shared.f32 	%f4, [%r13];
	ld.shared.f32 	%f5, [%r4];
	add.f32 	%f6, %f4, %f5;
	st.shared.f32 	[%r4], %f6;
$L__BB14_5:
	bar.sync 	0;
	setp.gt.u32 	%p4, %r14, 3;
	mov.u32 	%r14, %r6;
	@%p4 bra 	$L__BB14_3;
$L__BB14_6:
	setp.ne.s32 	%p5, %r3, 0;
	@%p5 bra 	$L__BB14_8;
	ld.shared.f32 	%f7, [_ZZ8blockSumE5sdata];
	cvta.to.global.u64 	%rd8, %rd3;
	mul.wide.u32 	%rd9, %r1, 4;
	add.s64 	%rd10, %rd8, %rd9;
	st.global.f32 	[%rd10], %f7;
$L__BB14_8:
	ret;

}
	// .globl	inclusiveScan
.visible .entry inclusiveScan(
	.param .u64 .ptr .align 1 inclusiveScan_param_0
)
{
	.reg .b32 	%r<10>;
	.reg .b64 	%rd<5>;
	// demoted variable
	.shared .align 4 .b8 _ZZ13inclusiveScanE5sdata[128];
	ld.param.u64 	%rd1, [inclusiveScan_param_0];
	cvta.to.global.u64 	%rd2, %rd1;
	mov.u32 	%r1, %ctaid.x;
	mov.u32 	%r2, %ntid.x;
	mov.u32 	%r3, %tid.x;
	mad.lo.s32 	%r4, %r1, %r2, %r3;
	mul.wide.s32 	%rd3, %r4, 4;
	add.s64 	%rd4, %rd2, %rd3;
	ld.global.u32 	%r5, [%rd4];
	shl.b32 	%r6, %r3, 2;
	mov.u32 	%r7, _ZZ13inclusiveScanE5sdata;
	add.s32 	%r8, %r7, %r6;
	st.shared.u32 	[%r8], %r5;
	bar.sync 	0;
	ld.shared.u32 	%r9, [%r8];
	st.global.u32 	[%rd4], %r9;
	ret;

}


// ===== COMPILED SASS (sm_100) =====

	.target	sm_100

	.elftype	@"ET_EXEC"


//--------------------- .note.nv.tkinfo           --------------------------
	.section	.note.nv.tkinfo,"",@"SHT_NOTE"
	.sectionflags	@"SHF_NOTE_NV_TKINFO"
	.tkinfo
        /*0018*/ 	.word	0x00000002
        /*0030*/ 	.string	""
        /*0030*/ 	.string	"ptxas"
        /*0030*/ 	.string	"Cuda compilation tools, release 13.0, V13.0.88"
        /*0030*/ 	.string	"Build cuda_13.0.r13.0/compiler.36424714_0"
        /*0030*/ 	.string	"-arch sm_100 -m 64 "



//--------------------- .note.nv.cuinfo           --------------------------
	.section	.note.nv.cuinfo,"",@"SHT_NOTE"
	.sectionflags	@"SHF_NOTE_NV_CUINFO"
        /*0018*/ 	.short	0x0002
        /*001a*/ 	.short	0x0064
        /*001c*/ 	.short	0x0082
	.zero		2


//--------------------- .nv.info                  --------------------------
	.section	.nv.info,"",@"SHT_CUDA_INFO"
	.align	4


	//----- nvinfo : EIATTR_REGCOUNT
	.align		4
        /*0000*/ 	.byte	0x04, 0x2f
        /*0002*/ 	.short	(.L_1 - .L_0)
	.align		4
.L_0:
        /*0004*/ 	.word	index@(position196)
        /*0008*/ 	.word	0x0000000a


	//----- nvinfo : EIATTR_FRAME_SIZE
	.align		4
.L_1:
        /*000c*/ 	.byte	0x04, 0x11
        /*000e*/ 	.short	(.L_3 - .L_2)
	.align		4
.L_2:
        /*0010*/ 	.word	index@(position196)
        /*0014*/ 	.word	0x00000000


	//----- nvinfo : EIATTR_REGCOUNT
	.align		4
.L_3:
        /*0018*/ 	.byte	0x04, 0x2f
        /*001a*/ 	.short	(.L_5 - .L_4)
	.align		4
.L_4:
        /*001c*/ 	.word	index@(positionBlockIdx)
        /*0020*/ 	.word	0x0000000a


	//----- nvinfo : EIATTR_FRAME_SIZE
	.align		4
.L_5:
        /*0024*/ 	.byte	0x04, 0x11
        /*0026*/ 	.short	(.L_7 - .L_6)
	.align		4
.L_6:
        /*0028*/ 	.word	index@(positionBlockIdx)
        /*002c*/ 	.word	0x00000000


	//----- nvinfo : EIATTR_REGCOUNT
	.align		4
.L_7:
        /*0030*/ 	.byte	0x04, 0x2f
        /*0032*/ 	.short	(.L_9 - .L_8)
	.align		4
.L_8:
        /*0034*/ 	.word	index@(positionThreadIdx)
        /*0038*/ 	.word	0x00000008


	//----- nvinfo : EIATTR_FRAME_SIZE
	.align		4
.L_9:
        /*003c*/ 	.byte	0x04, 0x11
        /*003e*/ 	.short	(.L_11 - .L_10)
	.align		4
.L_10:
        /*0040*/ 	.word	index@(positionThreadIdx)
        /*0044*/ 	.word	0x00000000


	//----- nvinfo : EIATTR_REGCOUNT
	.align		4
.L_11:
        /*0048*/ 	.byte	0x04, 0x2f
        /*004a*/ 	.short	(.L_13 - .L_12)
	.align		4
.L_12:
        /*004c*/ 	.word	index@(positionGlobalIdx)
        /*0050*/ 	.word	0x00000008


	//----- nvinfo : EIATTR_FRAME_SIZE
	.align		4
.L_13:
        /*0054*/ 	.byte	0x04, 0x11
        /*0056*/ 	.short	(.L_15 - .L_14)
	.align		4
.L_14:
        /*0058*/ 	.word	index@(positionGlobalIdx)
        /*005c*/ 	.word	0x00000000


	//----- nvinfo : EIATTR_REGCOUNT
	.align		4
.L_15:
        /*0060*/ 	.byte	0x04, 0x2f
        /*0062*/ 	.short	(.L_17 - .L_16)
	.align		4
.L_16:
        /*0064*/ 	.word	index@(raceCondition)
        /*0068*/ 	.word	0x00000008


	//----- nvinfo : EIATTR_FRAME_SIZE
	.align		4
.L_17:
        /*006c*/ 	.byte	0x04, 0x11
        /*006e*/ 	.short	(.L_19 - .L_18)
	.align		4
.L_18:
        /*0070*/ 	.word	index@(raceCondition)
        /*0074*/ 	.word	0x00000000


	//----- nvinfo : EIATTR_REGCOUNT
	.align		4
.L_19:
        /*0078*/ 	.byte	0x04, 0x2f
        /*007a*/ 	.short	(.L_21 - .L_20)
	.align		4
.L_20:
        /*007c*/ 	.word	index@(sum0)
        /*0080*/ 	.word	0x0000000a


	//----- nvinfo : EIATTR_FRAME_SIZE
	.align		4
.L_21:
        /*0084*/ 	.byte	0x04, 0x11
        /*0086*/ 	.short	(.L_23 - .L_22)
	.align		4
.L_22:
        /*0088*/ 	.word	index@(sum0)
        /*008c*/ 	.word	0x00000000


	//----- nvinfo : EIATTR_REGCOUNT
	.align		4
.L_23:
        /*0090*/ 	.byte	0x04, 0x2f
        /*0092*/ 	.short	(.L_25 - .L_24)
	.align		4
.L_24:
        /*0094*/ 	.word	index@(sum1)
        /*0098*/ 	.word	0x00000008


	//----- nvinfo : EIATTR_FRAME_SIZE
	.align		4
.L_25:
        /*009c*/ 	.byte	0x04, 0x11
        /*009e*/ 	.short	(.L_27 - .L_26)
	.align		4
.L_26:
        /*00a0*/ 	.word	index@(sum1)
        /*00a4*/ 	.word	0x00000000


	//----- nvinfo : EIATTR_REGCOUNT
	.align		4
.L_27:
        /*00a8*/ 	.byte	0x04, 0x2f
        /*00aa*/ 	.short	(.L_29 - .L_28)
	.align		4
.L_28:
        /*00ac*/ 	.word	index@(adjDiff0)
        /*00b0*/ 	.word	0x0000000c


	//----- nvinfo : EIATTR_FRAME_SIZE
	.align		4
.L_29:
        /*00b4*/ 	.byte	0x04, 0x11
        /*00b6*/ 	.short	(.L_31 - .L_30)
	.align		4
.L_30:
        /*00b8*/ 	.word	index@(adjDiff0)
        /*00bc*/ 	.word	0x00000000


	//----- nvinfo : EIATTR_REGCOUNT
	.align		4
.L_31:
        /*00c0*/ 	.byte	0x04, 0x2f
        /*00c2*/ 	.short	(.L_33 - .L_32)
	.align		4
.L_32:
        /*00c4*/ 	.word	index@(ajdDiff1)
        /*00c8*/ 	.word	0x00000010


	//----- nvinfo : EIATTR_FRAME_SIZE
	.align		4
.L_33:
        /*00cc*/ 	.byte	0x04, 0x11
        /*00ce*/ 	.short	(.L_35 - .L_34)
	.align		4
.L_34:
        /*00d0*/ 	.word	index@(ajdDiff1)
        /*00d4*/ 	.word	0x00000000


	//----- nvinfo : EIATTR_REGCOUNT
	.align		4
.L_35:
        /*00d8*/ 	.byte	0x04, 0x2f
        /*00da*/ 	.short	(.L_37 - .L_36)
	.align		4
.L_36:
        /*00dc*/ 	.word	index@(badKernel0)
        /*00e0*/ 	.word	0x00000004


	//----- nvinfo : EIATTR_FRAME_SIZE
	.align		4
.L_37:
        /*00e4*/ 	.byte	0x04, 0x11
        /*00e6*/ 	.short	(.L_39 - .L_38)
	.align		4
.L_38:
        /*00e8*/ 	.word	index@(badKernel0)
        /*00ec*/ 	.word	0x00000000


	//----- nvinfo : EIATTR_REGCOUNT
	.align		4
.L_39:
        /*00f0*/ 	.byte	0x04, 0x2f
        /*00f2*/ 	.short	(.L_41 - .L_40)
	.align		4
.L_40:
        /*00f4*/ 	.word	index@(badKernel1)
        /*00f8*/ 	.word	0x00000006


	//----- nvinfo : EIATTR_FRAME_SIZE
	.align		4
.L_41:
        /*00fc*/ 	.byte	0x04, 0x11
        /*00fe*/ 	.short	(.L_43 - .L_42)
	.align		4
.L_42:
        /*0100*/ 	.word	index@(badKernel1)
        /*0104*/ 	.word	0x00000000


	//----- nvinfo : EIATTR_REGCOUNT
	.align		4
.L_43:
        /*0108*/ 	.byte	0x04, 0x2f
        /*010a*/ 	.short	(.L_45 - .L_44)
	.align		4
.L_44:
        /*010c*/ 	.word	index@(matMul0)
        /*0110*/ 	.word	0x00000020


	//----- nvinfo : EIATTR_FRAME_SIZE
	.align		4
.L_45:
        /*0114*/ 	.byte	0x04, 0x11
        /*0116*/ 	.short	(.L_47 - .L_46)
	.align		4
.L_46:
        /*0118*/ 	.word	index@(matMul0)
        /*011c*/ 	.word	0x00000000


	//----- nvinfo : EIATTR_REGCOUNT
	.align		4
.L_47:
        /*0120*/ 	.byte	0x04, 0x2f
        /*0122*/ 	.short	(.L_49 - .L_48)
	.align		4
.L_48:
        /*0124*/ 	.word	index@(matMul1)
        /*0128*/ 	.word	0x0000001f


	//----- nvinfo : EIATTR_FRAME_SIZE
	.align		4
.L_49:
        /*012c*/ 	.byte	0x04, 0x11
        /*012e*/ 	.short	(.L_51 - .L_50)
	.align		4
.L_50:
        /*0130*/ 	.word	index@(matMul1)
        /*0134*/ 	.word	0x00000000


	//----- nvinfo : EIATTR_REGCOUNT
	.align		4
.L_51:
        /*0138*/ 	.byte	0x04, 0x2f
        /*013a*/ 	.short	(.L_53 - .L_52)
	.align		4
.L_52:
        /*013c*/ 	.word	index@(badMemoryAccess)
        /*0140*/ 	.word	0x0000000c


	//----- nvinfo : EIATTR_FRAME_SIZE
	.align		4
.L_53:
        /*0144*/ 	.byte	0x04, 0x11
        /*0146*/ 	.short	(.L_55 - .L_54)
	.align		4
.L_54:
        /*0148*/ 	.word	index@(badMemoryAccess)
        /*014c*/ 	.word	0x00000000


	//----- nvinfo : EIATTR_REGCOUNT
	.align		4
.L_55:
        /*0150*/ 	.byte	0x04, 0x2f
        /*0152*/ 	.short	(.L_57 - .L_56)
	.align		4
.L_56:
        /*0154*/ 	.word	index@(blockSum)
        /*0158*/ 	.word	0x0000000a


	//----- nvinfo : EIATTR_FRAME_SIZE
	.align		4
.L_57:
        /*015c*/ 	.byte	0x04, 0x11
        /*015e*/ 	.short	(.L_59 - .L_58)
	.align		4
.L_58:
        /*0160*/ 	.word	index@(blockSum)
        /*0164*/ 	.word	0x00000000


	//----- nvinfo : EIATTR_REGCOUNT
	.align		4
.L_59:
        /*0168*/ 	.byte	0x04, 0x2f
        /*016a*/ 	.short	(.L_61 - .L_60)
	.align		4
.L_60:
        /*016c*/ 	.word	index@(inclusiveScan)
        /*0170*/ 	.word	0x0000000a


	//----- nvinfo : EIATTR_FRAME_SIZE
	.align		4
.L_61:
        /*0174*/ 	.byte	0x04, 0x11
        /*0176*/ 	.short	(.L_63 - .L_62)
	.align		4
.L_62:
        /*0178*/ 	.word	index@(inclusiveScan)
        /*017c*/ 	.word	0x00000000


	//----- nvinfo : EIATTR_MIN_STACK_SIZE
	.align		4
.L_63:
        /*0180*/ 	.byte	0x04, 0x12
        /*0182*/ 	.short	(.L_65 - .L_64)
	.align		4
.L_64:
        /*0184*/ 	.word	index@(inclusiveScan)
        /*0188*/ 	.word	0x00000000


	//----- nvinfo : EIATTR_MIN_STACK_SIZE
	.align		4
.L_65:
        /*018c*/ 	.byte	0x04, 0x12
        /*018e*/ 	.short	(.L_67 - .L_66)
	.align		4
.L_66:
        /*0190*/ 	.word	index@(blockSum)
        /*0194*/ 	.word	0x00000000


	//----- nvinfo : EIATTR_MIN_STACK_SIZE
	.align		4
.L_67:
        /*0198*/ 	.byte	0x04, 0x12
        /*019a*/ 	.short	(.L_69 - .L_68)
	.align		4
.L_68:
        /*019c*/ 	.word	index@(badMemoryAccess)
        /*01a0*/ 	.word	0x00000000


	//----- nvinfo : EIATTR_MIN_STACK_SIZE
	.align		4
.L_69:
        /*01a4*/ 	.byte	0x04, 0x12
        /*01a6*/ 	.short	(.L_71 - .L_70)
	.align		4
.L_70:
        /*01a8*/ 	.word	index@(matMul1)
        /*01ac*/ 	.word	0x00000000


	//----- nvinfo : EIATTR_MIN_STACK_SIZE
	.align		4
.L_71:
        /*01b0*/ 	.byte	0x04, 0x12
        /*01b2*/ 	.short	(.L_73 - .L_72)
	.align		4
.L_72:
        /*01b4*/ 	.word	index@(matMul0)
        /*01b8*/ 	.word	0x00000000


	//----- nvinfo : EIATTR_MIN_STACK_SIZE
	.align		4
.L_73:
        /*01bc*/ 	.byte	0x04, 0x12
        /*01be*/ 	.short	(.L_75 - .L_74)
	.align		4
.L_74:
        /*01c0*/ 	.word	index@(badKernel1)
        /*01c4*/ 	.word	0x00000000


	//----- nvinfo : EIATTR_MIN_STACK_SIZE
	.align		4
.L_75:
        /*01c8*/ 	.byte	0x04, 0x12
        /*01ca*/ 	.short	(.L_77 - .L_76)
	.align		4
.L_76:
        /*01cc*/ 	.word	index@(badKernel0)
        /*01d0*/ 	.word	0x00000000


	//----- nvinfo : EIATTR_MIN_STACK_SIZE
	.align		4
.L_77:
        /*01d4*/ 	.byte	0x04, 0x12
        /*01d6*/ 	.short	(.L_79 - .L_78)
	.align		4
.L_78:
        /*01d8*/ 	.word	index@(ajdDiff1)
        /*01dc*/ 	.word	0x00000000


	//----- nvinfo : EIATTR_MIN_STACK_SIZE
	.align		4
.L_79:
        /*01e0*/ 	.byte	0x04, 0x12
        /*01e2*/ 	.short	(.L_81 - .L_80)
	.align		4
.L_80:
        /*01e4*/ 	.word	index@(adjDiff0)
        /*01e8*/ 	.word	0x00000000


	//----- nvinfo : EIATTR_MIN_STACK_SIZE
	.align		4
.L_81:
        /*01ec*/ 	.byte	0x04, 0x12
        /*01ee*/ 	.short	(.L_83 - .L_82)
	.align		4
.L_82:
        /*01f0*/ 	.word	index@(sum1)
        /*01f4*/ 	.word	0x00000000


	//----- nvinfo : EIATTR_MIN_STACK_SIZE
	.align		4
.L_83:
        /*01f8*/ 	.byte	0x04, 0x12
        /*01fa*/ 	.short	(.L_85 - .L_84)
	.align		4
.L_84:
        /*01fc*/ 	.word	index@(sum0)
        /*0200*/ 	.word	0x00000000


	//----- nvinfo : EIATTR_MIN_STACK_SIZE
	.align		4
.L_85:
        /*0204*/ 	.byte	0x04, 0x12
        /*0206*/ 	.short	(.L_87 - .L_86)
	.align		4
.L_86:
        /*0208*/ 	.word	index@(raceCondition)
        /*020c*/ 	.word	0x00000000


	//----- nvinfo : EIATTR_MIN_STACK_SIZE
	.align		4
.L_87:
        /*0210*/ 	.byte	0x04, 0x12
        /*0212*/ 	.short	(.L_89 - .L_88)
	.align		4
.L_88:
        /*0214*/ 	.word	index@(positionGlobalIdx)
        /*0218*/ 	.word	0x00000000


	//----- nvinfo : EIATTR_MIN_STACK_SIZE
	.align		4
.L_89:
        /*021c*/ 	.byte	0x04, 0x12
        /*021e*/ 	.short	(.L_91 - .L_90)
	.align		4
.L_90:
        /*0220*/ 	.word	index@(positionThreadIdx)
        /*0224*/ 	.word	0x00000000


	//----- nvinfo : EIATTR_MIN_STACK_SIZE
	.align		4
.L_91:
        /*0228*/ 	.byte	0x04, 0x12
        /*022a*/ 	.short	(.L_93 - .L_92)
	.align		4
.L_92:
        /*022c*/ 	.word	index@(positionBlockIdx)
        /*0230*/ 	.word	0x00000000


	//----- nvinfo : EIATTR_MIN_STACK_SIZE
	.align		4
.L_93:
        /*0234*/ 	.byte	0x04, 0x12
        /*0236*/ 	.short	(.L_95 - .L_94)
	.align		4
.L_94:
        /*0238*/ 	.word	index@(position196)
        /*023c*/ 	.word	0x00000000
.L_95:


//--------------------- .nv.compat                --------------------------
	.section	.nv.compat,"",@"SHT_CUDA_COMPAT_INFO"
	.align	4
        /*0000*/ 	.byte	0x02, 0x09, 0x00, 0x00, 0x02, 0x02, 0x01, 0x00, 0x02, 0x05, 0x05, 0x00, 0x03, 0x07, 0x01, 0x01
        /*0010*/ 	.byte	0x02, 0x03, 0x00, 0x00, 0x02, 0x06, 0x01, 0x00, 0x04, 0x0b, 0x08, 0x00, 0x09, 0x00, 0x00, 0x00
        /*0020*/ 	.byte	0x00, 0x00, 0x00, 0x00


//--------------------- .nv.info.inclusiveScan    --------------------------
	.section	.nv.info.inclusiveScan,"",@"SHT_CUDA_INFO"
	.sectionflags	@""
	.align	4


	//----- nvinfo : EIATTR_CUDA_API_VERSION
	.align		4
        /*0000*/ 	.byte	0x04, 0x37
        /*0002*/ 	.short	(.L_97 - .L_96)
.L_96:
        /*0004*/ 	.word	0x00000082


	//----- nvinfo : EIATTR_KPARAM_INFO
	.align		4
.L_97:
        /*0008*/ 	.byte	0x04, 0x17
        /*000a*/ 	.short	(.L_99 - .L_98)
.L_98:
        /*000c*/ 	.word	0x00000000
        /*0010*/ 	.short	0x0000
        /*0012*/ 	.short	0x0000
        /*0014*/ 	.byte	0x00, 0xf5, 0x21, 0x00


	//----- nvinfo : EIATTR_SPARSE_MMA_MASK
	.align		4
.L_99:
        /*0018*/ 	.byte	0x03, 0x50
        /*001a*/ 	.short	0x0000


	//----- nvinfo : EIATTR_MAXREG_COUNT
	.align		4
        /*001c*/ 	.byte	0x03, 0x1b
        /*001e*/ 	.short	0x00ff


	//----- nvinfo : EIATTR_NUM_BARRIERS
	.align		4
        /*0020*/ 	.byte	0x02, 0x4c
        /*0022*/ 	.byte	0x01
	.zero		1


	//----- nvinfo : EIATTR_MERCURY_ISA_VERSION
	.align		4
        /*0024*/ 	.byte	0x03, 0x5f
        /*0026*/ 	.short	0x0101


	//----- nvinfo : EIATTR_VRC_CTA_INIT_COUNT
	.align		4
        /*0028*/ 	.byte	0x02, 0x4a
	.zero		1
	.zero		1


	//----- nvinfo : EIATTR_EXIT_INSTR_OFFSETS
	.align		4
        /*002c*/ 	.byte	0x04, 0x1c
        /*002e*/ 	.short	(.L_101 - .L_100)


	//   ....[0]....
.L_100:
        /*0030*/ 	.word	0x00000110


	//----- nvinfo : EIATTR_CBANK_PARAM_SIZE
	.align		4
.L_101:
        /*0034*/ 	.byte	0x03, 0x19
        /*0036*/ 	.short	0x0008


	//----- nvinfo : EIATTR_PARAM_CBANK
	.align		4
        /*0038*/ 	.byte	0x04, 0x0a
        /*003a*/ 	.short	(.L_103 - .L_102)
	.align		4
.L_102:
        /*003c*/ 	.word	index@(.nv.constant0.inclusiveScan)
        /*0040*/ 	.short	0x0380
        /*0042*/ 	.short	0x0008


	//----- nvinfo : EIATTR_SW_WAR
	.align		4
.L_103:
        /*0044*/ 	.byte	0x04, 0x36
        /*0046*/ 	.short	(.L_105 - .L_104)
.L_104:
        /*0048*/ 	.word	0x00000008
.L_105:


//--------------------- .nv.info.blockSum         --------------------------
	.section	.nv.info.blockSum,"",@"SHT_CUDA_INFO"
	.sectionflags	@""
	.align	4


	//----- nvinfo : EIATTR_CUDA_API_VERSION
	.align		4
        /*0000*/ 	.byte	0x04, 0x37
        /*0002*/ 	.short	(.L_107 - .L_106)
.L_106:
        /*0004*/ 	.word	0x00000082


	//----- nvinfo : EIATTR_KPARAM_INFO
	.align		4
.L_107:
        /*0008*/ 	.byte	0x04, 0x17
        /*000a*/ 	.short	(.L_109 - .L_108)
.L_108:
        /*000c*/ 	.word	0x00000000
        /*0010*/ 	.short	0x0002
        /*0012*/ 	.short	0x0010
        /*0014*/ 	.byte	0x00, 0xf0, 0x21, 0x00


	//----- nvinfo : EIATTR_KPARAM_INFO
	.align		4
.L_109:
        /*0018*/ 	.byte	0x04, 0x17
        /*001a*/ 	.short	(.L_111 - .L_110)
.L_110:
        /*001c*/ 	.word	0x00000000
        /*0020*/ 	.short	0x0001
        /*0022*/ 	.short	0x0008
        /*0024*/ 	.byte	0x00, 0xf5, 0x21, 0x00


	//----- nvinfo : EIATTR_KPARAM_INFO
	.align		4
.L_111:
        /*0028*/ 	.byte	0x04, 0x17
        /*002a*/ 	.short	(.L_113 - .L_112)
.L_112:
        /*002c*/ 	.word	0x00000000
        /*0030*/ 	.short	0x0000
        /*0032*/ 	.short	0x0000
        /*0034*/ 	.byte	0x00, 0xf5, 0x21, 0x00


	//----- nvinfo : EIATTR_SPARSE_MMA_MASK
	.align		4
.L_113:
        /*0038*/ 	.byte	0x03, 0x50
        /*003a*/ 	.short	0x0000


	//----- nvinfo : EIATTR_MAXREG_COUNT
	.align		4
        /*003c*/ 	.byte	0x03, 0x1b
        /*003e*/ 	.short	0x00ff


	//----- nvinfo : EIATTR_NUM_BARRIERS
	.align		4
        /*0040*/ 	.byte	0x02, 0x4c
        /*0042*/ 	.byte	0x01
	.zero		1


	//----- nvinfo : EIATTR_MERCURY_ISA_VERSION
	.align		4
        /*0044*/ 	.byte	0x03, 0x5f
        /*0046*/ 	.short	0x0101


	//----- nvinfo : EIATTR_VRC_CTA_INIT_COUNT
	.align		4
        /*0048*/ 	.byte	0x02, 0x4a
	.zero		1
	.zero		1


	//----- nvinfo : EIATTR_EXIT_INSTR_OFFSETS
	.align		4
        /*004c*/ 	.byte	0x04, 0x1c
        /*004e*/ 	.short	(.L_115 - .L_114)


	//   ....[0]....
.L_114:
        /*0050*/ 	.word	0x00000240


	//   ....[1]....
        /*0054*/ 	.word	0x000002c0


	//----- nvinfo : EIATTR_CBANK_PARAM_SIZE
	.align		4
.L_115:
        /*0058*/ 	.byte	0x03, 0x19
        /*005a*/ 	.short	0x0018


	//----- nvinfo : EIATTR_PARAM_CBANK
	.align		4
        /*005c*/ 	.byte	0x04, 0x0a
        /*005e*/ 	.short	(.L_117 - .L_116)
	.align		4
.L_116:
        /*0060*/ 	.word	index@(.nv.constant0.blockSum)
        /*0064*/ 	.short	0x0380
        /*0066*/ 	.short	0x0018


	//----- nvinfo : EIATTR_SW_WAR
	.align		4
.L_117:
        /*0068*/ 	.byte	0x04, 0x36
        /*006a*/ 	.short	(.L_119 - .L_118)
.L_118:
        /*006c*/ 	.word	0x00000008
.L_119:


//--------------------- .nv.info.badMemoryAccess  --------------------------
	.section	.nv.info.badMemoryAccess,"",@"SHT_CUDA_INFO"
	.sectionflags	@""
	.align	4


	//----- nvinfo : EIATTR_CUDA_API_VERSION
	.align		4
        /*0000*/ 	.byte	0x04, 0x37
        /*0002*/ 	.short	(.L_121 - .L_120)
.L_120:
        /*0004*/ 	.word	0x00000082


	//----- nvinfo : EIATTR_KPARAM_INFO
	.align		4
.L_121:
        /*0008*/ 	.byte	0x04, 0x17
        /*000a*/ 	.short	(.L_123 - .L_122)
.L_122:
        /*000c*/ 	.word	0x00000000
        /*0010*/ 	.short	0x0001
        /*0012*/ 	.short	0x0008
        /*0014*/ 	.byte	0x00, 0xf5, 0x21, 0x00


	//----- nvinfo : EIATTR_KPARAM_INFO
	.align		4
.L_123:
        /*0018*/ 	.byte	0x04, 0x17
        /*001a*/ 	.short	(.L_125 - .L_124)
.L_124:
        /*001c*/ 	.word	0x00000000
        /*0020*/ 	.short	0x0000
        /*0022*/ 	.short	0x0000
        /*0024*/ 	.byte	0x00, 0xf5, 0x21, 0x00


	//----- nvinfo : EIATTR_SPARSE_MMA_MASK
	.align		4
.L_125:
        /*0028*/ 	.byte	0x03, 0x50
        /*002a*/ 	.short	0x0000


	//----- nvinfo : EIATTR_MAXREG_COUNT
	.align		4
        /*002c*/ 	.byte	0x03, 0x1b
        /*002e*/ 	.short	0x00ff


	//----- nvinfo : EIATTR_MERCURY_ISA_VERSION
	.align		4
        /*0030*/ 	.byte	0x03, 0x5f
        /*0032*/ 	.short	0x0101


	//----- nvinfo : EIATTR_VRC_CTA_INIT_COUNT
	.align		4
        /*0034*/ 	.byte	0x02, 0x4a
	.zero		1
	.zero		1


	//----- nvinfo : EIATTR_EXIT_INSTR_OFFSETS
	.align		4
        /*0038*/ 	.byte	0x04, 0x1c
        /*003a*/ 	.short	(.L_127 - .L_126)


	//   ....[0]....
.L_126:
        /*003c*/ 	.word	0x000000f0


	//----- nvinfo : EIATTR_CBANK_PARAM_SIZE
	.align		4
.L_127:
        /*0040*/ 	.byte	0x03, 0x19
        /*0042*/ 	.short	0x0010


	//----- nvinfo : EIATTR_PARAM_CBANK
	.align		4
        /*0044*/ 	.byte	0x04, 0x0a
        /*0046*/ 	.short	(.L_129 - .L_128)
	.align		4
.L_128:
        /*0048*/ 	.word	index@(.nv.constant0.badMemoryAccess)
        /*004c*/ 	.short	0x0380
        /*004e*/ 	.short	0x0010


	//----- nvinfo : EIATTR_SW_WAR
	.align		4
.L_129:
        /*0050*/ 	.byte	0x04, 0x36
        /*0052*/ 	.short	(.L_131 - .L_130)
.L_130:
        /*0054*/ 	.word	0x00000008
.L_131:


//--------------------- .nv.info.matMul1          --------------------------
	.section	.nv.info.matMul1,"",@"SHT_CUDA_INFO"
	.sectionflags	@""
	.align	4


	//----- nvinfo : EIATTR_CUDA_API_VERSION
	.align		4
        /*0000*/ 	.byte	0x04, 0x37
        /*0002*/ 	.short	(.L_133 - .L_132)
.L_132:
        /*0004*/ 	.word	0x00000082


	//----- nvinfo : EIATTR_KPARAM_INFO
	.align		4
.L_133:
        /*0008*/ 	.byte	0x04, 0x17
        /*000a*/ 	.short	(.L_135 - .L_134)
.L_134:
        /*000c*/ 	.word	0x00000000
        /*0010*/ 	.short	0x0003
        /*0012*/ 	.short	0x0018
        /*0014*/ 	.byte	0x00, 0xf0, 0x11, 0x00


	//----- nvinfo : EIATTR_KPARAM_INFO
	.align		4
.L_135:
        /*0018*/ 	.byte	0x04, 0x17
        /*001a*/ 	.short	(.L_137 - .L_136)
.L_136:
        /*001c*/ 	.word	0x00000000
        /*0020*/ 	.short	0x0002
        /*0022*/ 	.short	0x0010
        /*0024*/ 	.byte	0x00, 0xf5, 0x21, 0x00


	//----- nvinfo : EIATTR_KPARAM_INFO
	.align		4
.L_137:
        /*0028*/ 	.byte	0x04, 0x17
        /*002a*/ 	.short	(.L_139 - .L_138)
.L_138:
        /*002c*/ 	.word	0x00000000
        /*0030*/ 	.short	0x0001
        /*0032*/ 	.short	0x0008
        /*0034*/ 	.byte	0x00, 0xf5, 0x21, 0x00


	//----- nvinfo : EIATTR_KPARAM_INFO
	.align		4
.L_139:
        /*0038*/ 	.byte	0x04, 0x17
        /*003a*/ 	.short	(.L_141 - .L_140)
.L_140:
        /*003c*/ 	.word	0x00000000
        /*0040*/ 	.short	0x0000
        /*0042*/ 	.short	0x0000
        /*0044*/ 	.byte	0x00, 0xf5, 0x21, 0x00


	//----- nvinfo : EIATTR_SPARSE_MMA_MASK
	.align		4
.L_141:
        /*0048*/ 	.byte	0x03, 0x50
        /*004a*/ 	.short	0x0000


	//----- nvinfo : EIATTR_MAXREG_COUNT
	.align		4
        /*004c*/ 	.byte	0x03, 0x1b
        /*004e*/ 	.short	0x00ff


	//----- nvinfo : EIATTR_NUM_BARRIERS
	.align		4
        /*0050*/ 	.byte	0x02, 0x4c
        /*0052*/ 	.byte	0x01
	.zero		1


	//----- nvinfo : EIATTR_MERCURY_ISA_VERSION
	.align		4
        /*0054*/ 	.byte	0x03, 0x5f
        /*0056*/ 	.short	0x0101


	//----- nvinfo : EIATTR_VRC_CTA_INIT_COUNT
	.align		4
        /*0058*/ 	.byte	0x02, 0x4a
	.zero		1
	.zero		1


	//----- nvinfo : EIATTR_EXIT_INSTR_OFFSETS
	.align		4
        /*005c*/ 	.byte	0x04, 0x1c
        /*005e*/ 	.short	(.L_143 - .L_142)


	//   ....[0]....
.L_142:
        /*0060*/ 	.word	0x00000990


	//----- nvinfo : EIATTR_CBANK_PARAM_SIZE
	.align		4
.L_143:
        /*0064*/ 	.byte	0x03, 0x19
        /*0066*/ 	.short	0x001c


	//----- nvinfo : EIATTR_PARAM_CBANK
	.align		4
        /*0068*/ 	.byte	0x04, 0x0a
        /*006a*/ 	.short	(.L_145 - .L_144)
	.align		4
.L_144:
        /*006c*/ 	.word	index@(.nv.constant0.matMul1)
        /*0070*/ 	.short	0x0380
        /*0072*/ 	.short	0x001c


	//----- nvinfo : EIATTR_SW_WAR
	.align		4
.L_145:
        /*0074*/ 	.byte	0x04, 0x36
        /*0076*/ 	.short	(.L_147 - .L_146)
.L_146:
        /*0078*/ 	.word	0x00000008
.L_147:


//--------------------- .nv.info.matMul0          --------------------------
	.section	.nv.info.matMul0,"",@"SHT_CUDA_INFO"
	.sectionflags	@""
	.align	4


	//----- nvinfo : EIATTR_CUDA_API_VERSION
	.align		4
        /*0000*/ 	.byte	0x04, 0x37
        /*0002*/ 	.short	(.L_149 - .L_148)
.L_148:
        /*0004*/ 	.word	0x00000082


	//----- nvinfo : EIATTR_KPARAM_INFO
	.align		4
.L_149:
        /*0008*/ 	.byte	0x04, 0x17
        /*000a*/ 	.short	(.L_151 - .L_150)
.L_150:
        /*000c*/ 	.word	0x00000000
        /*0010*/ 	.short	0x0003
        /*0012*/ 	.short	0x0018
        /*0014*/ 	.byte	0x00, 0xf0, 0x11, 0x00


	//----- nvinfo : EIATTR_KPARAM_INFO
	.align		4
.L_151:
        /*0018*/ 	.byte	0x04, 0x17
        /*001a*/ 	.short	(.L_153 - .L_152)
.L_152:
        /*001c*/ 	.word	0x00000000
        /*0020*/ 	.short	0x0002
        /*0022*/ 	.short	0x0010
        /*0024*/ 	.byte	0x00, 0xf5, 0x21, 0x00


	//----- nvinfo : EIATTR_KPARAM_INFO
	.align		4
.L_153:
        /*0028*/ 	.byte	0x04, 0x17
        /*002a*/ 	.short	(.L_155 - .L_154)
.L_154:
        /*002c*/ 	.word	0x00000000
        /*0030*/ 	.short	0x0001
        /*0032*/ 	.short	0x0008
        /*0034*/ 	.byte	0x00, 0xf5, 0x21, 0x00


	//----- nvinfo : EIATTR_KPARAM_INFO
	.align		4
.L_155:
        /*0038*/ 	.byte	0x04, 0x17
        /*003a*/ 	.short	(.L_157 - .L_156)
.L_156:
        /*003c*/ 	.word	0x00000000
        /*0040*/ 	.short	0x0000
        /*0042*/ 	.short	0x0000
        /*0044*/ 	.byte	0x00, 0xf5, 0x21, 0x00


	//----- nvinfo : EIATTR_SPARSE_MMA_MASK
	.align		4
.L_157:
        /*0048*/ 	.byte	0x03, 0x50
        /*004a*/ 	.short	0x0000


	//----- nvinfo : EIATTR_MAXREG_COUNT
	.align		4
        /*004c*/ 	.byte	0x03, 0x1b
        /*004e*/ 	.short	0x00ff


	//----- nvinfo : EIATTR_MERCURY_ISA_VERSION
	.align		4
        /*0050*/ 	.byte	0x03, 0x5f
        /*0052*/ 	.short	0x0101


	//----- nvinfo : EIATTR_VRC_CTA_INIT_COUNT
	.align		4
        /*0054*/ 	.byte	0x02, 0x4a
	.zero		1
	.zero		1


	//----- nvinfo : EIATTR_EXIT_INSTR_OFFSETS
	.align		4
        /*0058*/ 	.byte	0x04, 0x1c
        /*005a*/ 	.short	(.L_159 - .L_158)


	//   ....[0]....
.L_158:
        /*005c*/ 	.word	0x00000b20


	//----- nvinfo : EIATTR_CBANK_PARAM_SIZE
	.align		4
.L_159:
        /*0060*/ 	.byte	0x03, 0x19
        /*0062*/ 	.short	0x001c


	//----- nvinfo : EIATTR_PARAM_CBANK
	.align		4
        /*0064*/ 	.byte	0x04, 0x0a
        /*0066*/ 	.short	(.L_161 - .L_160)
	.align		4
.L_160:
        /*0068*/ 	.word	index@(.nv.constant0.matMul0)
        /*006c*/ 	.short	0x0380
        /*006e*/ 	.short	0x001c


	//----- nvinfo : EIATTR_SW_WAR
	.align		4
.L_161:
        /*0070*/ 	.byte	0x04, 0x36
        /*0072*/ 	.short	(.L_163 - .L_162)
.L_162:
        /*0074*/ 	.word	0x00000008
.L_163:


//--------------------- .nv.info.badKernel1       --------------------------
	.section	.nv.info.badKernel1,"",@"SHT_CUDA_INFO"
	.sectionflags	@""
	.align	4


	//----- nvinfo : EIATTR_CUDA_API_VERSION
	.align		4
        /*0000*/ 	.byte	0x04, 0x37
        /*0002*/ 	.short	(.L_165 - .L_164)
.L_164:
        /*0004*/ 	.word	0x00000082


	//----- nvinfo : EIATTR_KPARAM_INFO
	.align		4
.L_165:
        /*0008*/ 	.byte	0x04, 0x17
        /*000a*/ 	.short	(.L_167 - .L_166)
.L_166:
        /*000c*/ 	.word	0x00000000
        /*0010*/ 	.short	0x0000
        /*0012*/ 	.short	0x0000
        /*0014*/ 	.byte	0x00, 0xf5, 0x21, 0x00


	//----- nvinfo : EIATTR_SPARSE_MMA_MASK
	.align		4
.L_167:
        /*0018*/ 	.byte	0x03, 0x50
        /*001a*/ 	.short	0x0000


	//----- nvinfo : EIATTR_MAXREG_COUNT
	.align		4
        /*001c*/ 	.byte	0x03, 0x1b
        /*001e*/ 	.short	0x00ff


	//----- nvinfo : EIATTR_NUM_BARRIERS
	.align		4
        /*0020*/ 	.byte	0x02, 0x4c
        /*0022*/ 	.byte	0x01
	.zero		1


	//----- nvinfo : EIATTR_MERCURY_ISA_VERSION
	.align		4
        /*0024*/ 	.byte	0x03, 0x5f
        /*0026*/ 	.short	0x0101


	//----- nvinfo : EIATTR_VRC_CTA_INIT_COUNT
	.align		4
        /*0028*/ 	.byte	0x02, 0x4a
	.zero		1
	.zero		1


	//----- nvinfo : EIATTR_EXIT_INSTR_OFFSETS
	.align		4
        /*002c*/ 	.byte	0x04, 0x1c
        /*002e*/ 	.short	(.L_169 - .L_168)


	//   ....[0]....
.L_168:
        /*0030*/ 	.word	0x00000070


	//   ....[1]....
        /*0034*/ 	.word	0x00000090


	//----- nvinfo : EIATTR_CBANK_PARAM_SIZE
	.align		4
.L_169:
        /*0038*/ 	.byte	0x03, 0x19
        /*003a*/ 	.short	0x0008


	//----- nvinfo : EIATTR_PARAM_CBANK
	.align		4
        /*003c*/ 	.byte	0x04, 0x0a
        /*003e*/ 	.short	(.L_171 - .L_170)
	.align		4
.L_170:
        /*0040*/ 	.word	index@(.nv.constant0.badKernel1)
        /*0044*/ 	.short	0x0380
        /*0046*/ 	.short	0x0008


	//----- nvinfo : EIATTR_SW_WAR
	.align		4
.L_171:
        /*0048*/ 	.byte	0x04, 0x36
        /*004a*/ 	.short	(.L_173 - .L_172)
.L_172:
        /*004c*/ 	.word	0x00000008
.L_173:


//--------------------- .nv.info.badKernel0       --------------------------
	.section	.nv.info.badKernel0,"",@"SHT_CUDA_INFO"
	.sectionflags	@""
	.align	4


	//----- nvinfo : EIATTR_CUDA_API_VERSION
	.align		4
        /*0000*/ 	.byte	0x04, 0x37
        /*0002*/ 	.short	(.L_175 - .L_174)
.L_174:
        /*0004*/ 	.word	0x00000082


	//----- nvinfo : EIATTR_KPARAM_INFO
	.align		4
.L_175:
        /*0008*/ 	.byte	0x04, 0x17
        /*000a*/ 	.short	(.L_177 - .L_176)
.L_176:
        /*000c*/ 	.word	0x00000000
        /*0010*/ 	.short	0x0000
        /*0012*/ 	.short	0x0000
        /*0014*/ 	.byte	0x00, 0xf5, 0x21, 0x00


	//----- nvinfo : EIATTR_SPARSE_MMA_MASK
	.align		4
.L_177:
        /*0018*/ 	.byte	0x03, 0x50
        /*001a*/ 	.short	0x0000


	//----- nvinfo : EIATTR_MAXREG_COUNT
	.align		4
        /*001c*/ 	.byte	0x03, 0x1b
        /*001e*/ 	.short	0x00ff


	//----- nvinfo : EIATTR_MERCURY_ISA_VERSION
	.align		4
        /*0020*/ 	.byte	0x03, 0x5f
        /*0022*/ 	.short	0x0101


	//----- nvinfo : EIATTR_VRC_CTA_INIT_COUNT
	.align		4
        /*0024*/ 	.byte	0x02, 0x4a
	.zero		1
	.zero		1


	//----- nvinfo : EIATTR_EXIT_INSTR_OFFSETS
	.align		4
        /*0028*/ 	.byte	0x04, 0x1c
        /*002a*/ 	.short	(.L_179 - .L_178)


	//   ....[0]....
.L_178:
        /*002c*/ 	.word	0x00000010


	//----- nvinfo : EIATTR_CBANK_PARAM_SIZE
	.align		4
.L_179:
        /*0030*/ 	.byte	0x03, 0x19
        /*0032*/ 	.short	0x0008


	//----- nvinfo : EIATTR_PARAM_CBANK
	.align		4
        /*0034*/ 	.byte	0x04, 0x0a
        /*0036*/ 	.short	(.L_181 - .L_180)
	.align		4
.L_180:
        /*0038*/ 	.word	index@(.nv.constant0.badKernel0)
        /*003c*/ 	.short	0x0380
        /*003e*/ 	.short	0x0008


	//----- nvinfo : EIATTR_SW_WAR
	.align		4
.L_181:
        /*0040*/ 	.byte	0x04, 0x36
        /*0042*/ 	.short	(.L_183 - .L_182)
.L_182:
        /*0044*/ 	.word	0x00000008
.L_183:


//--------------------- .nv.info.ajdDiff1         --------------------------
	.section	.nv.info.ajdDiff1,"",@"SHT_CUDA_INFO"
	.sectionflags	@""
	.align	4


	//----- nvinfo : EIATTR_CUDA_API_VERSION
	.align		4
        /*0000*/ 	.byte	0x04, 0x37
        /*0002*/ 	.short	(.L_185 - .L_184)
.L_184:
        /*0004*/ 	.word	0x00000082


	//----- nvinfo : EIATTR_KPARAM_INFO
	.align		4
.L_185:
        /*0008*/ 	.byte	0x04, 0x17
        /*000a*/ 	.short	(.L_187 - .L_186)
.L_186:
        /*000c*/ 	.word	0x00000000
        /*0010*/ 	.short	0x0001
        /*0012*/ 	.short	0x0008
        /*0014*/ 	.byte	0x00, 0xf5, 0x21, 0x00


	//----- nvinfo : EIATTR_KPARAM_INFO
	.align		4
.L_187:
        /*0018*/ 	.byte	0x04, 0x17
        /*001a*/ 	.short	(.L_189 - .L_188)
.L_188:
        /*001c*/ 	.word	0x00000000
        /*0020*/ 	.short	0x0000
        /*0022*/ 	.short	0x0000
        /*0024*/ 	.byte	0x00, 0xf5, 0x21, 0x00


	//----- nvinfo : EIATTR_SPARSE_MMA_MASK
	.align		4
.L_189:
        /*0028*/ 	.byte	0x03, 0x50
        /*002a*/ 	.short	0x0000


	//----- nvinfo : EIATTR_MAXREG_COUNT
	.align		4
        /*002c*/ 	.byte	0x03, 0x1b
        /*002e*/ 	.short	0x00ff


	//----- nvinfo : EIATTR_NUM_BARRIERS
	.align		4
        /*0030*/ 	.byte	0x02, 0x4c
        /*0032*/ 	.byte	0x01
	.zero		1


	//----- nvinfo : EIATTR_MERCURY_ISA_VERSION
	.align		4
        /*0034*/ 	.byte	0x03, 0x5f
        /*0036*/ 	.short	0x0101


	//----- nvinfo : EIATTR_VRC_CTA_INIT_COUNT
	.align		4
        /*0038*/ 	.byte	0x02, 0x4a
	.zero		1
	.zero		1


	//----- nvinfo : EIATTR_EXIT_INSTR_OFFSETS
	.align		4
        /*003c*/ 	.byte	0x04, 0x1c
        /*003e*/ 	.short	(.L_191 - .L_190)


	//   ....[0]....
.L_190:
        /*0040*/ 	.word	0x00000160


	//   ....[1]....
        /*0044*/ 	.word	0x00000180


	//   ....[2]....
        /*0048*/ 	.word	0x00000210


	//----- nvinfo : EIATTR_CBANK_PARAM_SIZE
	.align		4
.L_191:
        /*004c*/ 	.byte	0x03, 0x19
        /*004e*/ 	.short	0x0010


	//----- nvinfo : EIATTR_PARAM_CBANK
	.align		4
        /*0050*/ 	.byte	0x04, 0x0a
        /*0052*/ 	.short	(.L_193 - .L_192)
	.align		4
.L_192:
        /*0054*/ 	.word	index@(.nv.constant0.ajdDiff1)
        /*0058*/ 	.short	0x0380
        /*005a*/ 	.short	0x0010


	//----- nvinfo : EIATTR_SW_WAR
	.align		4
.L_193:
        /*005c*/ 	.byte	0x04, 0x36
        /*005e*/ 	.short	(.L_195 - .L_194)
.L_194:
        /*0060*/ 	.word	0x00000008
.L_195:


//--------------------- .nv.info.adjDiff0         --------------------------
	.section	.nv.info.adjDiff0,"",@"SHT_CUDA_INFO"
	.sectionflags	@""
	.align	4


	//----- nvinfo : EIATTR_CUDA_API_VERSION
	.align		4
        /*0000*/ 	.byte	0x04, 0x37
        /*0002*/ 	.short	(.L_197 - .L_196)
.L_196:
        /*0004*/ 	.word	0x00000082


	//----- nvinfo : EIATTR_KPARAM_INFO
	.align		4
.L_197:
        /*0008*/ 	.byte	0x04, 0x17
        /*000a*/ 	.short	(.L_199 - .L_198)
.L_198:
        /*000c*/ 	.word	0x00000000
        /*0010*/ 	.short	0x0001
        /*0012*/ 	.short	0x0008
        /*0014*/ 	.byte	0x00, 0xf5, 0x21, 0x00


	//----- nvinfo : EIATTR_KPARAM_INFO
	.align		4
.L_199:
        /*0018*/ 	.byte	0x04, 0x17
        /*001a*/ 	.short	(.L_201 - .L_200)
.L_200:
        /*001c*/ 	.word	0x00000000
        /*0020*/ 	.short	0x0000
        /*0022*/ 	.short	0x0000
        /*0024*/ 	.byte	0x00, 0xf5, 0x21, 0x00


	//----- nvinfo : EIATTR_SPARSE_MMA_MASK
	.align		4
.L_201:
        /*0028*/ 	.byte	0x03, 0x50
        /*002a*/ 	.short	0x0000


	//----- nvinfo : EIATTR_MAXREG_COUNT
	.align		4
        /*002c*/ 	.byte	0x03, 0x1b
        /*002e*/ 	.short	0x00ff


	//----- nvinfo : EIATTR_MERCURY_ISA_VERSION
	.align		4
        /*0030*/ 	.byte	0x03, 0x5f
        /*0032*/ 	.short	0x0101


	//----- nvinfo : EIATTR_VRC_CTA_INIT_COUNT
	.align		4
        /*0034*/ 	.byte	0x02, 0x4a
	.zero		1
	.zero		1


	//----- nvinfo : EIATTR_EXIT_INSTR_OFFSETS
	.align		4
        /*0038*/ 	.byte	0x04, 0x1c
        /*003a*/ 	.short	(.L_203 - .L_202)


	//   ....[0]....
.L_202:
        /*003c*/ 	.word	0x00000060


	//   ....[1]....
        /*0040*/ 	.word	0x00000120


	//----- nvinfo : EIATTR_CBANK_PARAM_SIZE
	.align		4
.L_203:
        /*0044*/ 	.byte	0x03, 0x19
        /*0046*/ 	.short	0x0010


	//----- nvinfo : EIATTR_PARAM_CBANK
	.align		4
        /*0048*/ 	.byte	0x04, 0x0a
        /*004a*/ 	.short	(.L_205 - .L_204)
	.align		4
.L_204:
        /*004c*/ 	.word	index@(.nv.constant0.adjDiff0)
        /*0050*/ 	.short	0x0380
        /*0052*/ 	.short	0x0010


	//----- nvinfo : EIATTR_SW_WAR
	.align		4
.L_205:
        /*0054*/ 	.byte	0x04, 0x36
        /*0056*/ 	.short	(.L_207 - .L_206)
.L_206:
        /*0058*/ 	.word	0x00000008
.L_207:


//--------------------- .nv.info.sum1             --------------------------
	.section	.nv.info.sum1,"",@"SHT_CUDA_INFO"
	.sectionflags	@""
	.align	4


	//----- nvinfo : EIATTR_CUDA_API_VERSION
	.align		4
        /*0000*/ 	.byte	0x04, 0x37
        /*0002*/ 	.short	(.L_209 - .L_208)
.L_208:
        /*0004*/ 	.word	0x00000082


	//----- nvinfo : EIATTR_KPARAM_INFO
	.align		4
.L_209:
        /*0008*/ 	.byte	0x04, 0x17
        /*000a*/ 	.short	(.L_211 - .L_210)
.L_210:
        /*000c*/ 	.word	0x00000000
        /*0010*/ 	.short	0x0002
        /*0012*/ 	.short	0x0010
        /*0014*/ 	.byte	0x00, 0xf5, 0x21, 0x00


	//----- nvinfo : EIATTR_KPARAM_INFO
	.align		4
.L_211:
        /*0018*/ 	.byte	0x04, 0x17
        /*001a*/ 	.short	(.L_213 - .L_212)
.L_212:
        /*001c*/ 	.word	0x00000000
        /*0020*/ 	.short	0x0001
        /*0022*/ 	.short	0x0008
        /*0024*/ 	.byte	0x00, 0xf0, 0x11, 0x00


	//----- nvinfo : EIATTR_KPARAM_INFO
	.align		4
.L_213:
        /*0028*/ 	.byte	0x04, 0x17
        /*002a*/ 	.short	(.L_215 - .L_214)
.L_214:
        /*002c*/ 	.word	0x00000000
        /*0030*/ 	.short	0x0000
        /*0032*/ 	.short	0x0000
        /*0034*/ 	.byte	0x00, 0xf5, 0x21, 0x00


	//----- nvinfo : EIATTR_SPARSE_MMA_MASK
	.align		4
.L_215:
        /*0038*/ 	.byte	0x03, 0x50
        /*003a*/ 	.short	0x0000


	//----- nvinfo : EIATTR_MAXREG_COUNT
	.align		4
        /*003c*/ 	.byte	0x03, 0x1b
        /*003e*/ 	.short	0x00ff


	//----- nvinfo : EIATTR_NUM_BARRIERS
	.align		4
        /*0040*/ 	.byte	0x02, 0x4c
        /*0042*/ 	.byte	0x01
	.zero		1


	//----- nvinfo : EIATTR_MERCURY_ISA_VERSION
	.align		4
        /*0044*/ 	.byte	0x03, 0x5f
        /*0046*/ 	.short	0x0101


	//----- nvinfo : EIATTR_INT_WARP_WIDE_INSTR_OFFSETS
	.align		4
        /*0048*/ 	.byte	0x04, 0x31
        /*004a*/ 	.short	(.L_217 - .L_216)


	//   ....[0]....
.L_216:
        /*004c*/ 	.word	0x000000f0


	//   ....[1]....
        /*0050*/ 	.word	0x00000130


	//----- nvinfo : EIATTR_VRC_CTA_INIT_COUNT
	.align		4
.L_217:
        /*0054*/ 	.byte	0x02, 0x4a
	.zero		1
	.zero		1


	//----- nvinfo : EIATTR_EXIT_INSTR_OFFSETS
	.align		4
        /*0058*/ 	.byte	0x04, 0x1c
        /*005a*/ 	.short	(.L_219 - .L_218)


	//   ....[0]....
.L_218:
        /*005c*/ 	.word	0x00000160


	//   ....[1]....
        /*0060*/ 	.word	0x000001a0


	//----- nvinfo : EIATTR_CBANK_PARAM_SIZE
	.align		4
.L_219:
        /*0064*/ 	.byte	0x03, 0x19
        /*0066*/ 	.short	0x0018


	//----- nvinfo : EIATTR_PARAM_CBANK
	.align		4
        /*0068*/ 	.byte	0x04, 0x0a
        /*006a*/ 	.short	(.L_221 - .L_220)
	.align		4
.L_220:
        /*006c*/ 	.word	index@(.nv.constant0.sum1)
        /*0070*/ 	.short	0x0380
        /*0072*/ 	.short	0x0018


	//----- nvinfo : EIATTR_SW_WAR
	.align		4
.L_221:
        /*0074*/ 	.byte	0x04, 0x36
        /*0076*/ 	.short	(.L_223 - .L_222)
.L_222:
        /*0078*/ 	.word	0x00000008
.L_223:


//--------------------- .nv.info.sum0             --------------------------
	.section	.nv.info.sum0,"",@"SHT_CUDA_INFO"
	.sectionflags	@""
	.align	4


	//----- nvinfo : EIATTR_CUDA_API_VERSION
	.align		4
        /*0000*/ 	.byte	0x04, 0x37
        /*0002*/ 	.short	(.L_225 - .L_224)
.L_224:
        /*0004*/ 	.word	0x00000082


	//----- nvinfo : EIATTR_KPARAM_INFO
	.align		4
.L_225:
        /*0008*/ 	.byte	0x04, 0x17
        /*000a*/ 	.short	(.L_227 - .L_226)
.L_226:
        /*000c*/ 	.word	0x00000000
        /*0010*/ 	.short	0x0002
        /*0012*/ 	.short	0x0010
        /*0014*/ 	.byte	0x00, 0xf5, 0x21, 0x00


	//----- nvinfo : EIATTR_KPARAM_INFO
	.align		4
.L_227:
        /*0018*/ 	.byte	0x04, 0x17
        /*001a*/ 	.short	(.L_229 - .L_228)
.L_228:
        /*001c*/ 	.word	0x00000000
        /*0020*/ 	.short	0x0001
        /*0022*/ 	.short	0x0008
        /*0024*/ 	.byte	0x00, 0xf0, 0x11, 0x00


	//----- nvinfo : EIATTR_KPARAM_INFO
	.align		4
.L_229:
        /*0028*/ 	.byte	0x04, 0x17
        /*002a*/ 	.short	(.L_231 - .L_230)
.L_230:
        /*002c*/ 	.word	0x00000000
        /*0030*/ 	.short	0x0000
        /*0032*/ 	.short	0x0000
        /*0034*/ 	.byte	0x00, 0xf5, 0x21, 0x00


	//----- nvinfo : EIATTR_SPARSE_MMA_MASK
	.align		4
.L_231:
        /*0038*/ 	.byte	0x03, 0x50
        /*003a*/ 	.short	0x0000


	//----- nvinfo : EIATTR_MAXREG_COUNT
	.align		4
        /*003c*/ 	.byte	0x03, 0x1b
        /*003e*/ 	.short	0x00ff


	//----- nvinfo : EIATTR_MERCURY_ISA_VERSION
	.align		4
        /*0040*/ 	.byte	0x03, 0x5f
        /*0042*/ 	.short	0x0101


	//----- nvinfo : EIATTR_INT_WARP_WIDE_INSTR_OFFSETS
	.align		4
        /*0044*/ 	.byte	0x04, 0x31
        /*0046*/ 	.short	(.L_233 - .L_232)


	//   ....[0]....
.L_232:
        /*0048*/ 	.word	0x000000d0


	//   ....[1]....
        /*004c*/ 	.word	0x00000110


	//----- nvinfo : EIATTR_VRC_CTA_INIT_COUNT
	.align		4
.L_233:
        /*0050*/ 	.byte	0x02, 0x4a
	.zero		1
	.zero		1


	//----- nvinfo : EIATTR_EXIT_INSTR_OFFSETS
	.align		4
        /*0054*/ 	.byte	0x04, 0x1c
        /*0056*/ 	.short	(.L_235 - .L_234)


	//   ....[0]....
.L_234:
        /*0058*/ 	.word	0x00000070


	//   ....[1]....
        /*005c*/ 	.word	0x00000140


	//----- nvinfo : EIATTR_CBANK_PARAM_SIZE
	.align		4
.L_235:
        /*0060*/ 	.byte	0x03, 0x19
        /*0062*/ 	.short	0x0018


	//----- nvinfo : EIATTR_PARAM_CBANK
	.align		4
        /*0064*/ 	.byte	0x04, 0x0a
        /*0066*/ 	.short	(.L_237 - .L_236)
	.align		4
.L_236:
        /*0068*/ 	.word	index@(.nv.constant0.sum0)
        /*006c*/ 	.short	0x0380
        /*006e*/ 	.short	0x0018


	//----- nvinfo : EIATTR_SW_WAR
	.align		4
.L_237:
        /*0070*/ 	.byte	0x04, 0x36
        /*0072*/ 	.short	(.L_239 - .L_238)
.L_238:
        /*0074*/ 	.word	0x00000008
.L_239:


//--------------------- .nv.info.raceCondition    --------------------------
	.section	.nv.info.raceCondition,"",@"SHT_CUDA_INFO"
	.sectionflags	@""
	.align	4


	//----- nvinfo : EIATTR_CUDA_API_VERSION
	.align		4
        /*0000*/ 	.byte	0x04, 0x37
        /*0002*/ 	.short	(.L_241 - .L_240)
.L_240:
        /*0004*/ 	.word	0x00000082


	//----- nvinfo : EIATTR_KPARAM_INFO
	.align		4
.L_241:
        /*0008*/ 	.byte	0x04, 0x17
        /*000a*/ 	.short	(.L_243 - .L_242)
.L_242:
        /*000c*/ 	.word	0x00000000
        /*0010*/ 	.short	0x0000
        /*0012*/ 	.short	0x0000
        /*0014*/ 	.byte	0x00, 0xf5, 0x21, 0x00


	//----- nvinfo : EIATTR_SPARSE_MMA_MASK
	.align		4
.L_243:
        /*0018*/ 	.byte	0x03, 0x50
        /*001a*/ 	.short	0x0000


	//----- nvinfo : EIATTR_MAXREG_COUNT
	.align		4
        /*001c*/ 	.byte	0x03, 0x1b
        /*001e*/ 	.short	0x00ff


	//----- nvinfo : EIATTR_MERCURY_ISA_VERSION
	.align		4
        /*0020*/ 	.byte	0x03, 0x5f
        /*0022*/ 	.short	0x0101


	//----- nvinfo : EIATTR_VRC_CTA_INIT_COUNT
	.align		4
        /*0024*/ 	.byte	0x02, 0x4a
	.zero		1
	.zero		1


	//----- nvinfo : EIATTR_EXIT_INSTR_OFFSETS
	.align		4
        /*0028*/ 	.byte	0x04, 0x1c
        /*002a*/ 	.short	(.L_245 - .L_244)


	//   ....[0]....
.L_244:
        /*002c*/ 	.word	0x00000060


	//----- nvinfo : EIATTR_CBANK_PARAM_SIZE
	.align		4
.L_245:
        /*0030*/ 	.byte	0x03, 0x19
        /*0032*/ 	.short	0x0008


	//----- nvinfo : EIATTR_PARAM_CBANK
	.align		4
        /*0034*/ 	.byte	0x04, 0x0a
        /*0036*/ 	.short	(.L_247 - .L_246)
	.align		4
.L_246:
        /*0038*/ 	.word	index@(.nv.constant0.raceCondition)
        /*003c*/ 	.short	0x0380
        /*003e*/ 	.short	0x0008


	//----- nvinfo : EIATTR_SW_WAR
	.align		4
.L_247:
        /*0040*/ 	.byte	0x04, 0x36
        /*0042*/ 	.short	(.L_249 - .L_248)
.L_248:
        /*0044*/ 	.word	0x00000008
.L_249:


//--------------------- .nv.info.positionGlobalIdx --------------------------
	.section	.nv.info.positionGlobalIdx,"",@"SHT_CUDA_INFO"
	.sectionflags	@""
	.align	4


	//----- nvinfo : EIATTR_CUDA_API_VERSION
	.align		4
        /*0000*/ 	.byte	0x04, 0x37
        /*0002*/ 	.short	(.L_251 - .L_250)
.L_250:
        /*0004*/ 	.word	0x00000082


	//----- nvinfo : EIATTR_KPARAM_INFO
	.align		4
.L_251:
        /*0008*/ 	.byte	0x04, 0x17
        /*000a*/ 	.short	(.L_253 - .L_252)
.L_252:
        /*000c*/ 	.word	0x00000000
        /*0010*/ 	.short	0x0000
        /*0012*/ 	.short	0x0000
        /*0014*/ 	.byte	0x00, 0xf5, 0x21, 0x00


	//----- nvinfo : EIATTR_SPARSE_MMA_MASK
	.align		4
.L_253:
        /*0018*/ 	.byte	0x03, 0x50
        /*001a*/ 	.short	0x0000


	//----- nvinfo : EIATTR_MAXREG_COUNT
	.align		4
        /*001c*/ 	.byte	0x03, 0x1b
        /*001e*/ 	.short	0x00ff


	//----- nvinfo : EIATTR_MERCURY_ISA_VERSION
	.align		4
        /*0020*/ 	.byte	0x03, 0x5f
        /*0022*/ 	.short	0x0101


	//----- nvinfo : EIATTR_VRC_CTA_INIT_COUNT
	.align		4
        /*0024*/ 	.byte	0x02, 0x4a
	.zero		1
	.zero		1


	//----- nvinfo : EIATTR_EXIT_INSTR_OFFSETS
	.align		4
        /*0028*/ 	.byte	0x04, 0x1c
        /*002a*/ 	.short	(.L_255 - .L_254)


	//   ....[0]....
.L_254:
        /*002c*/ 	.word	0x00000090


	//----- nvinfo : EIATTR_CBANK_PARAM_SIZE
	.align		4
.L_255:
        /*0030*/ 	.byte	0x03, 0x19
        /*0032*/ 	.short	0x0008


	//----- nvinfo : EIATTR_PARAM_CBANK
	.align		4
        /*0034*/ 	.byte	0x04, 0x0a
        /*0036*/ 	.short	(.L_257 - .L_256)
	.align		4
.L_256:
        /*0038*/ 	.word	index@(.nv.constant0.positionGlobalIdx)
        /*003c*/ 	.short	0x0380
        /*003e*/ 	.short	0x0008


	//----- nvinfo : EIATTR_SW_WAR
	.align		4
.L_257:
        /*0040*/ 	.byte	0x04, 0x36
        /*0042*/ 	.short	(.L_259 - .L_258)
.L_258:
        /*0044*/ 	.word	0x00000008
.L_259:


//--------------------- .nv.info.positionThreadIdx --------------------------
	.section	.nv.info.positionThreadIdx,"",@"SHT_CUDA_INFO"
	.sectionflags	@""
	.align	4


	//----- nvinfo : EIATTR_CUDA_API_VERSION
	.align		4
        /*0000*/ 	.byte	0x04, 0x37
        /*0002*/ 	.short	(.L_261 - .L_260)
.L_260:
        /*0004*/ 	.word	0x00000082


	//----- nvinfo : EIATTR_KPARAM_INFO
	.align		4
.L_261:
        /*0008*/ 	.byte	0x04, 0x17
        /*000a*/ 	.short	(.L_263 - .L_262)
.L_262:
        /*000c*/ 	.word	0x00000000
        /*0010*/ 	.short	0x0000
        /*0012*/ 	.short	0x0000
        /*0014*/ 	.byte	0x00, 0xf5, 0x21, 0x00


	//----- nvinfo : EIATTR_SPARSE_MMA_MASK
	.align		4
.L_263:
        /*0018*/ 	.byte	0x03, 0x50
        /*001a*/ 	.short	0x0000


	//----- nvinfo : EIATTR_MAXREG_COUNT
	.align		4
        /*001c*/ 	.byte	0x03, 0x1b
        /*001e*/ 	.short	0x00ff


	//----- nvinfo : EIATTR_MERCURY_ISA_VERSION
	.align		4
        /*0020*/ 	.byte	0x03, 0x5f
        /*0022*/ 	.short	0x0101


	//----- nvinfo : EIATTR_VRC_CTA_INIT_COUNT
	.align		4
        /*0024*/ 	.byte	0x02, 0x4a
	.zero		1
	.zero		1


	//----- nvinfo : EIATTR_EXIT_INSTR_OFFSETS
	.align		4
        /*0028*/ 	.byte	0x04, 0x1c
        /*002a*/ 	.short	(.L_265 - .L_264)


	//   ....[0]....
.L_264:
        /*002c*/ 	.word	0x00000090


	//----- nvinfo : EIATTR_CBANK_PARAM_SIZE
	.align		4
.L_265:
        /*0030*/ 	.byte	0x03, 0x19
        /*0032*/ 	.short	0x0008


	//----- nvinfo : EIATTR_PARAM_CBANK
	.align		4
        /*0034*/ 	.byte	0x04, 0x0a
        /*0036*/ 	.short	(.L_267 - .L_266)
	.align		4
.L_266:
        /*0038*/ 	.word	index@(.nv.constant0.positionThreadIdx)
        /*003c*/ 	.short	0x0380
        /*003e*/ 	.short	0x0008


	//----- nvinfo : EIATTR_SW_WAR
	.align		4
.L_267:
        /*0040*/ 	.byte	0x04, 0x36
        /*0042*/ 	.short	(.L_269 - .L_268)
.L_268:
        /*0044*/ 	.word	0x00000008
.L_269:


//--------------------- .nv.info.positionBlockIdx --------------------------
	.section	.nv.info.positionBlockIdx,"",@"SHT_CUDA_INFO"
	.sectionflags	@""
	.align	4


	//----- nvinfo : EIATTR_CUDA_API_VERSION
	.align		4
        /*0000*/ 	.byte	0x04, 0x37
        /*0002*/ 	.short	(.L_271 - .L_270)
.L_270:
        /*0004*/ 	.word	0x00000082


	//----- nvinfo : EIATTR_KPARAM_INFO
	.align		4
.L_271:
        /*0008*/ 	.byte	0x04, 0x17
        /*000a*/ 	.short	(.L_273 - .L_272)
.L_272:
        /*000c*/ 	.word	0x00000000
        /*0010*/ 	.short	0x0000
        /*0012*/ 	.short	0x0000
        /*0014*/ 	.byte	0x00, 0xf5, 0x21, 0x00


	//----- nvinfo : EIATTR_SPARSE_MMA_MASK
	.align		4
.L_273:
        /*0018*/ 	.byte	0x03, 0x50
        /*001a*/ 	.short	0x0000


	//----- nvinfo : EIATTR_MAXREG_COUNT
	.align		4
        /*001c*/ 	.byte	0x03, 0x1b
        /*001e*/ 	.short	0x00ff


	//----- nvinfo : EIATTR_MERCURY_ISA_VERSION
	.align		4
        /*0020*/ 	.byte	0x03, 0x5f
        /*0022*/ 	.short	0x0101


	//----- nvinfo : EIATTR_VRC_CTA_INIT_COUNT
	.align		4
        /*0024*/ 	.byte	0x02, 0x4a
	.zero		1
	.zero		1


	//----- nvinfo : EIATTR_EXIT_INSTR_OFFSETS
	.align		4
        /*0028*/ 	.byte	0x04, 0x1c
        /*002a*/ 	.short	(.L_275 - .L_274)


	//   ....[0]....
.L_274:
        /*002c*/ 	.word	0x00000090


	//----- nvinfo : EIATTR_CBANK_PARAM_SIZE
	.align		4
.L_275:
        /*0030*/ 	.byte	0x03, 0x19
        /*0032*/ 	.short	0x0008


	//----- nvinfo : EIATTR_PARAM_CBANK
	.align		4
        /*0034*/ 	.byte	0x04, 0x0a
        /*0036*/ 	.short	(.L_277 - .L_276)
	.align		4
.L_276:
        /*0038*/ 	.word	index@(.nv.constant0.positionBlockIdx)
        /*003c*/ 	.short	0x0380
        /*003e*/ 	.short	0x0008


	//----- nvinfo : EIATTR_SW_WAR
	.align		4
.L_277:
        /*0040*/ 	.byte	0x04, 0x36
        /*0042*/ 	.short	(.L_279 - .L_278)
.L_278:
        /*0044*/ 	.word	0x00000008
.L_279:


//--------------------- .nv.info.position196      --------------------------
	.section	.nv.info.position196,"",@"SHT_CUDA_INFO"
	.sectionflags	@""
	.align	4


	//----- nvinfo : EIATTR_CUDA_API_VERSION
	.align		4
        /*0000*/ 	.byte	0x04, 0x37
        /*0002*/ 	.short	(.L_281 - .L_280)
.L_280:
        /*0004*/ 	.word	0x00000082


	//----- nvinfo : EIATTR_KPARAM_INFO
	.align		4
.L_281:
        /*0008*/ 	.byte	0x04, 0x17
        /*000a*/ 	.short	(.L_283 - .L_282)
.L_282:
        /*000c*/ 	.word	0x00000000
        /*0010*/ 	.short	0x0000
        /*0012*/ 	.short	0x0000
        /*0014*/ 	.byte	0x00, 0xf5, 0x21, 0x00


	//----- nvinfo : EIATTR_SPARSE_MMA_MASK
	.align		4
.L_283:
        /*0018*/ 	.byte	0x03, 0x50
        /*001a*/ 	.short	0x0000


	//----- nvinfo : EIATTR_MAXREG_COUNT
	.align		4
        /*001c*/ 	.byte	0x03, 0x1b
        /*001e*/ 	.short	0x00ff


	//----- nvinfo : EIATTR_MERCURY_ISA_VERSION
	.align		4
        /*0020*/ 	.byte	0x03, 0x5f
        /*0022*/ 	.short	0x0101


	//----- nvinfo : EIATTR_VRC_CTA_INIT_COUNT
	.align		4
        /*0024*/ 	.byte	0x02, 0x4a
	.zero		1
	.zero		1


	//----- nvinfo : EIATTR_EXIT_INSTR_OFFSETS
	.align		4
        /*0028*/ 	.byte	0x04, 0x1c
        /*002a*/ 	.short	(.L_285 - .L_284)


	//   ....[0]....
.L_284:
        /*002c*/ 	.word	0x000000a0


	//----- nvinfo : EIATTR_CBANK_PARAM_SIZE
	.align		4
.L_285:
        /*0030*/ 	.byte	0x03, 0x19
        /*0032*/ 	.short	0x0008


	//----- nvinfo : EIATTR_PARAM_CBANK
	.align		4
        /*0034*/ 	.byte	0x04, 0x0a
        /*0036*/ 	.short	(.L_287 - .L_286)
	.align		4
.L_286:
        /*0038*/ 	.word	index@(.nv.constant0.position196)
        /*003c*/ 	.short	0x0380
        /*003e*/ 	.short	0x0008


	//----- nvinfo : EIATTR_SW_WAR
	.align		4
.L_287:
        /*0040*/ 	.byte	0x04, 0x36
        /*0042*/ 	.short	(.L_289 - .L_288)
.L_288:
        /*0044*/ 	.word	0x00000008
.L_289:


//--------------------- .nv.callgraph             --------------------------
	.section	.nv.callgraph,"",@"SHT_CUDA_CALLGRAPH"
	.align	4
	.sectionentsize	8
	.align		4
        /*0000*/ 	.word	0x00000000
	.align		4
        /*0004*/ 	.word	0xffffffff
	.align		4
        /*0008*/ 	.word	0x00000000
	.align		4
        /*000c*/ 	.word	0xfffffffe
	.align		4
        /*0010*/ 	.word	0x00000000
	.align		4
        /*0014*/ 	.word	0xfffffffd
	.align		4
        /*0018*/ 	.word	0x00000000
	.align		4
        /*001c*/ 	.word	0xfffffffc


//--------------------- .text.inclusiveScan       --------------------------
	.section	.text.inclusiveScan,"ax",@progbits
	.align	128
        .global         inclusiveScan
        .type           inclusiveScan,@function
        .size           inclusiveScan,(.L_x_25 - inclusiveScan)
        .other          inclusiveScan,@"STO_CUDA_ENTRY STV_DEFAULT"
inclusiveScan:
.text.inclusiveScan:
[----:B------:R-:W-:Y:S01]  /*0000*/  LDC R1, c[0x0][0x37c] ;  /* 0x0000df00ff017b82 */ /* 0x000fe20000000800 */
[----:B------:R-:W0:Y:S07]  /*0010*/  S2R R4, SR_TID.X ;  /* 0x0000000000047919 */ /* 0x000e2e0000002100 */
[----:B------:R-:W0:Y:S01]  /*0020*/  S2UR UR4, SR_CTAID.X ;  /* 0x00000000000479c3 */ /* 0x000e220000002500 */
[----:B------:R-:W1:Y:S07]  /*0030*/  LDCU.64 UR6, c[0x0][0x358] ;  /* 0x00006b00ff0677ac */ /* 0x000e6e0008000a00 */
[----:B------:R-:W0:Y:S08]  /*0040*/  LDC R5, c[0x0][0x360] ;  /* 0x0000d800ff057b82 */ /* 0x000e300000000800 */
[----:B------:R-:W2:Y:S01]  /*0050*/  LDC.64 R2, c[0x0][0x380] ;  /* 0x0000e000ff027b82 */ /* 0x000ea20000000a00 */
[----:B0-----:R-:W-:-:S04]  /*0060*/  IMAD R5, R5, UR4, R4 ;  /* 0x0000000405057c24 */ /* 0x001fc8000f8e0204 */
[----:B--2---:R-:W-:-:S05]  /*0070*/  IMAD.WIDE R2, R5, 0x4, R2 ;  /* 0x0000000405027825 */ /* 0x004fca00078e0202 */
[----:B-1----:R-:W2:Y:S01]  /*0080*/  LDG.E R0, desc[UR6][R2.64] ;  /* 0x0000000602007981 */ /* 0x002ea2000c1e1900 */
[----:B------:R-:W0:Y:S01]  /*0090*/  S2UR UR5, SR_CgaCtaId ;  /* 0x00000000000579c3 */ /* 0x000e220000008800 */
[----:B------:R-:W-:Y:S02]  /*00a0*/  UMOV UR4, 0x400 ;  /* 0x0000040000047882 */ /* 0x000fe40000000000 */
[----:B0-----:R-:W-:-:S06]  /*00b0*/  ULEA UR4, UR5, UR4, 0x18 ;  /* 0x0000000405047291 */ /* 0x001fcc000f8ec0ff */
[----:B------:R-:W-:-:S05]  /*00c0*/  LEA R5, R4, UR4, 0x2 ;  /* 0x0000000404057c11 */ /* 0x000fca000f8e10ff */
[----:B--2---:R-:W-:Y:S01]  /*00d0*/  STS [R5], R0 ;  /* 0x0000000005007388 */ /* 0x004fe20000000800 */
[----:B------:R-:W-:Y:S06]  /*00e0*/  BAR.SYNC.DEFER_BLOCKING 0x0 ;  /* 0x0000000000007b1d */ /* 0x000fec0000010000 */
[----:B------:R-:W0:Y:S04]  /*00f0*/  LDS R7, [R5] ;  /* 0x0000000005077984 */ /* 0x000e280000000800 */
[----:B0-----:R-:W-:Y:S01]  /*0100*/  STG.E desc[UR6][R2.64], R7 ;  /* 0x0000000702007986 */ /* 0x001fe2000c101906 */
[----:B------:R-:W-:Y:S05]  /*0110*/  EXIT ;  /* 0x000000000000794d */ /* 0x000fea0003800000 */
.L_x_0:
[----:B------:R-:W-:-:S00]  /*0120*/  BRA `(.L_x_0) ;  /* 0xfffffffc00fc7947 */ /* 0x000fc0000383ffff */
[----:B------:R-:W-:-:S00]  /*0130*/  NOP ;  /* 0x0000000000007918 */ /* 0x000fc00000000000 */
        /* <DEDUP_REMOVED lines=12> */
.L_x_25:


//--------------------- .text.blockSum            --------------------------
	.section	.text.blockSum,"ax",@progbits
	.align	128
        .global         blockSum
        .type           blockSum,@function
        .size           blockSum,(.L_x_26 - blockSum)
        .other          blockSum,@"STO_CUDA_ENTRY STV_DEFAULT"
blockSum:
.text.blockSum:
[----:B------:R-:W-:Y:S01]  /*0000*/  LDC R1, c[0x0][0x37c] ;  /* 0x0000df00ff017b82 */ /* 0x000fe20000000800 */
[----:B------:R-:W0:Y:S01]  /*0010*/  S2R R7, SR_CTAID.X ;  /* 0x0000000000077919 */ /* 0x000e220000002500 */
[----:B------:R-:W0:Y:S01]  /*0020*/  LDCU UR8, c[0x0][0x360] ;  /* 0x00006c00ff0877ac */ /* 0x000e220008000800 */
[----:B------:R-:W0:Y:S01]  /*0030*/  S2R R6, SR_TID.X ;  /* 0x0000000000067919 */ /* 0x000e220000002100 */
[----:B------:R-:W1:Y:S01]  /*0040*/  LDCU.64 UR4, c[0x0][0x390] ;  /* 0x00007200ff0477ac */ /* 0x000e620008000a00 */
[----:B------:R-:W2:Y:S01]  /*0050*/  LDCU.64 UR6, c[0x0][0x358] ;  /* 0x00006b00ff0677ac */ /* 0x000ea20008000a00 */
[----:B0-----:R-:W-:-:S05]  /*0060*/  IMAD R0, R7, UR8, R6 ;  /* 0x0000000807007c24 */ /* 0x001fca000f8e0206 */
[----:B-1----:R-:W-:Y:S02]  /*0070*/  ISETP.GE.U32.AND P0, PT, R0, UR4, PT ;  /* 0x0000000400007c0c */ /* 0x002fe4000bf06070 */
[----:B------:R-:W-:-:S04]  /*0080*/  SHF.R.S32.HI R3, RZ, 0x1f, R0 ;  /* 0x0000001fff037819 */ /* 0x000fc80000011400 */
[----:B------:R-:W-:-:S13]  /*0090*/  ISETP.GE.U32.AND.EX P0, PT, R3, UR5, PT, P0 ;  /* 0x0000000503007c0c */ /* 0x000fda000bf06100 */
[----:B------:R-:W0:Y:S02]  /*00a0*/  @!P0 LDC.64 R4, c[0x0][0x380] ;  /* 0x0000e000ff048b82 */ /* 0x000e240000000a00 */
[----:B0-----:R-:W-:-:S04]  /*00b0*/  @!P0 LEA R2, P1, R0, R4, 0x2 ;  /* 0x0000000400028211 */ /* 0x001fc800078210ff */
[----:B------:R-:W-:Y:S01]  /*00c0*/  @!P0 LEA.HI.X R3, R0, R5, R3, 0x2, P1 ;  /* 0x0000000500038211 */ /* 0x000fe200008f1403 */
[----:B------:R-:W-:-:S06]  /*00d0*/  IMAD.MOV.U32 R5, RZ, RZ, RZ ;  /* 0x000000ffff057224 */ /* 0x000fcc00078e00ff */
[----:B--2---:R-:W2:Y:S01]  /*00e0*/  @!P0 LDG.E R5, desc[UR6][R2.64] ;  /* 0x0000000602058981 */ /* 0x004ea2000c1e1900 */
[----:B------:R-:W0:Y:S01]  /*00f0*/  S2UR UR5, SR_CgaCtaId ;  /* 0x00000000000579c3 */ /* 0x000e220000008800 */
[----:B------:R-:W-:Y:S01]  /*0100*/  IMAD.U32 R4, RZ, RZ, UR8 ;  /* 0x00000008ff047e24 */ /* 0x000fe2000f8e00ff */
[----:B------:R-:W-:Y:S01]  /*0110*/  UMOV UR4, 0x400 ;  /* 0x0000040000047882 */ /* 0x000fe20000000000 */
[----:B------:R-:W-:-:S03]  /*0120*/  ISETP.NE.AND P0, PT, R6, RZ, PT ;  /* 0x000000ff0600720c */ /* 0x000fc60003f05270 */
[----:B------:R-:W-:Y:S01]  /*0130*/  ISETP.GE.U32.AND P1, PT, R4, 0x2, PT ;  /* 0x000000020400780c */ /* 0x000fe20003f26070 */
[----:B0-----:R-:W-:-:S06]  /*0140*/  ULEA UR4, UR5, UR4, 0x18 ;  /* 0x0000000405047291 */ /* 0x001fcc000f8ec0ff */
[----:B------:R-:W-:-:S05]  /*0150*/  LEA R6, R0, UR4, 0x2 ;  /* 0x0000000400067c11 */ /* 0x000fca000f8e10ff */
[----:B--2---:R0:W-:Y:S01]  /*0160*/  STS [R6], R5 ;  /* 0x0000000506007388 */ /* 0x0041e20000000800 */
[----:B------:R-:W-:Y:S06]  /*0170*/  BAR.SYNC.DEFER_BLOCKING 0x0 ;  /* 0x0000000000007b1d */ /* 0x000fec0000010000 */
[----:B------:R-:W-:Y:S05]  /*0180*/  @!P1 BRA `(.L_x_1) ;  /* 0x00000000002c9947 */ /* 0x000fea0003800000 */
.L_x_2:
[----:B0-----:R-:W-:-:S04]  /*0190*/  SHF.R.U32.HI R5, RZ, 0x1, R4 ;  /* 0x00000001ff057819 */ /* 0x001fc80000011604 */
[----:B------:R-:W-:-:S13]  /*01a0*/  ISETP.GE.AND P1, PT, R0, R5, PT ;  /* 0x000000050000720c */ /* 0x000fda0003f26270 */
[----:B------:R-:W-:Y:S01]  /*01b0*/  @!P1 IMAD R2, R5, 0x4, R6 ;  /* 0x0000000405029824 */ /* 0x000fe200078e0206 */
[----:B------:R-:W-:Y:S05]  /*01c0*/  @!P1 LDS R3, [R6] ;  /* 0x0000000006039984 */ /* 0x000fea0000000800 */
[----:B------:R-:W0:Y:S02]  /*01d0*/  @!P1 LDS R2, [R2] ;  /* 0x0000000002029984 */ /* 0x000e240000000800 */
[----:B0-----:R-:W-:-:S05]  /*01e0*/  @!P1 FADD R3, R2, R3 ;  /* 0x0000000302039221 */ /* 0x001fca0000000000 */
[----:B------:R1:W-:Y:S01]  /*01f0*/  @!P1 STS [R6], R3 ;  /* 0x0000000306009388 */ /* 0x0003e20000000800 */
[----:B------:R-:W-:Y:S01]  /*0200*/  BAR.SYNC.DEFER_BLOCKING 0x0 ;  /* 0x0000000000007b1d */ /* 0x000fe20000010000 */
[----:B------:R-:W-:Y:S01]  /*0210*/  ISETP.GT.U32.AND P1, PT, R4, 0x3, PT ;  /* 0x000000030400780c */ /* 0x000fe20003f24070 */
[----:B------:R-:W-:-:S12]  /*0220*/  IMAD.MOV.U32 R4, RZ, RZ, R5 ;  /* 0x000000ffff047224 */ /* 0x000fd800078e0005 */
[----:B-1----:R-:W-:Y:S05]  /*0230*/  @P1 BRA `(.L_x_2) ;  /* 0xfffffffc00d41947 */ /* 0x002fea000383ffff */
.L_x_1:
[----:B------:R-:W-:Y:S05]  /*0240*/  @P0 EXIT ;  /* 0x000000000000094d */ /* 0x000fea0003800000 */
[----:B------:R-:W1:Y:S01]  /*0250*/  S2UR UR5, SR_CgaCtaId ;  /* 0x00000000000579c3 */ /* 0x000e620000008800 */
[----:B------:R-:W-:-:S07]  /*0260*/  UMOV UR4, 0x400 ;  /* 0x0000040000047882 */ /* 0x000fce0000000000 */
[----:B------:R-:W2:Y:S01]  /*0270*/  LDC.64 R2, c[0x0][0x388] ;  /* 0x0000e200ff027b82 */ /* 0x000ea20000000a00 */
[----:B-1----:R-:W-:Y:S01]  /*0280*/  ULEA UR4, UR5, UR4, 0x18 ;  /* 0x0000000405047291 */ /* 0x002fe2000f8ec0ff */
[----:B--2---:R-:W-:-:S08]  /*0290*/  IMAD.WIDE.U32 R2, R7, 0x4, R2 ;  /* 0x0000000407027825 */ /* 0x004fd000078e0002 */
[----:B0-----:R-:W0:Y:S04]  /*02a0*/  LDS R5, [UR4] ;  /* 0x00000004ff057984 */ /* 0x001e280008000800 */
[----:B0-----:R-:W-:Y:S01]  /*02b0*/  STG.E desc[UR6][R2.64], R5 ;  /* 0x0000000502007986 */ /* 0x001fe2000c101906 */
[----:B------:R-:W-:Y:S05]  /*02c0*/  EXIT ;  /* 0x000000000000794d */ /* 0x000fea0003800000 */
.L_x_3:
        /* <DEDUP_REMOVED lines=11> */
.L_x_26:


//--------------------- .text.badMemoryAccess     --------------------------
	.section	.text.badMemoryAccess,"ax",@progbits
	.align	128
        .global         badMemoryAccess
        .type           badMemoryAccess,@function
        .size           badMemoryAccess,(.L_x_27 - badMemoryAccess)
        .other          badMemoryAccess,@"STO_CUDA_ENTRY STV_DEFAULT"
badMemoryAccess:
.text.badMemoryAccess:
[----:B------:R-:W-:Y:S01]  /*0000*/  LDC R1, c[0x0][0x37c] ;  /* 0x0000df00ff017b82 */ /* 0x000fe20000000800 */
[----:B------:R-:W0:Y:S07]  /*0010*/  S2R R0, SR_TID.X ;  /* 0x0000000000007919 */ /* 0x000e2e0000002100 */
[----:B------:R-:W0:Y:S01]  /*0020*/  S2UR UR6, SR_CTAID.X ;  /* 0x00000000000679c3 */ /* 0x000e220000002500 */
[----:B------:R-:W1:Y:S07]  /*0030*/  LDCU.64 UR4, c[0x0][0x358] ;  /* 0x00006b00ff0477ac */ /* 0x000e6e0008000a00 */
[----:B------:R-:W0:Y:S08]  /*0040*/  LDC R9, c[0x0][0x360] ;  /* 0x0000d800ff097b82 */ /* 0x000e300000000800 */
[----:B------:R-:W2:Y:S08]  /*0050*/  LDC.64 R2, c[0x0][0x380] ;  /* 0x0000e000ff027b82 */ /* 0x000eb00000000a00 */
[----:B------:R-:W3:Y:S01]  /*0060*/  LDC.64 R6, c[0x0][0x388] ;  /* 0x0000e200ff067b82 */ /* 0x000ee20000000a00 */
[----:B0-----:R-:W-:-:S04]  /*0070*/  IMAD R9, R9, UR6, R0 ;  /* 0x0000000609097c24 */ /* 0x001fc8000f8e0200 */
[----:B--2---:R-:W-:-:S04]  /*0080*/  IMAD.WIDE R2, R9, 0x4, R2 ;  /* 0x0000000409027825 */ /* 0x004fc800078e0202 */
[C---:B------:R-:W-:Y:S02]  /*0090*/  IMAD.WIDE R4, R9.reuse, 0x4, R2 ;  /* 0x0000000409047825 */ /* 0x040fe400078e0202 */
[----:B-1----:R-:W2:Y:S04]  /*00a0*/  LDG.E R2, desc[UR4][R2.64] ;  /* 0x0000000402027981 */ /* 0x002ea8000c1e1900 */
[----:B------:R-:W2:Y:S01]  /*00b0*/  LDG.E R5, desc[UR4][R4.64] ;  /* 0x0000000404057981 */ /* 0x000ea2000c1e1900 */
[----:B---3--:R-:W-:Y:S01]  /*00c0*/  IMAD.WIDE R6, R9, 0x4, R6 ;  /* 0x0000000409067825 */ /* 0x008fe200078e0206 */
[----:B--2---:R-:W-:-:S05]  /*00d0*/  IADD3 R9, PT, PT, R2, R5, RZ ;  /* 0x0000000502097210 */ /* 0x004fca0007ffe0ff */
[----:B------:R-:W-:Y:S01]  /*00e0*/  STG.E desc[UR4][R6.64], R9 ;  /* 0x0000000906007986 */ /* 0x000fe2000c101904 */
[----:B------:R-:W-:Y:S05]  /*00f0*/  EXIT ;  /* 0x000000000000794d */ /* 0x000fea0003800000 */
.L_x_4:
        /* <DEDUP_REMOVED lines=16> */
.L_x_27:


//--------------------- .text.matMul1             --------------------------
	.section	.text.matMul1,"ax",@progbits
	.align	128
        .global         matMul1
        .type           matMul1,@function
        .size           matMul1,(.L_x_28 - matMul1)
        .other          matMul1,@"STO_CUDA_ENTRY STV_DEFAULT"
matMul1:
.text.matMul1:
[----:B------:R-:W-:Y:S01]  /*0000*/  LDC R1, c[0x0][0x37c] ;  /* 0x0000df00ff017b82 */ /* 0x000fe20000000800 */
[----:B------:R-:W0:Y:S07]  /*0010*/  S2R R13, SR_TID.Y ;  /* 0x00000000000d7919 */ /* 0x000e2e0000002200 */
[----:B------:R-:W1:Y:S01]  /*0020*/  LDC R0, c[0x0][0x398] ;  /* 0x0000e600ff007b82 */ /* 0x000e620000000800 */
[----:B------:R-:W2:Y:S01]  /*0030*/  LDCU.64 UR8, c[0x0][0x358] ;  /* 0x00006b00ff0877ac */ /* 0x000ea20008000a00 */
[----:B------:R-:W-:Y:S01]  /*0040*/  HFMA2 R9, -RZ, RZ, 0, 0 ;  /* 0x00000000ff097431 */ /* 0x000fe200000001ff */
[----:B------:R-:W3:Y:S05]  /*0050*/  S2R R11, SR_TID.X ;  /* 0x00000000000b7919 */ /* 0x000eea0000002100 */
[----:B------:R-:W0:Y:S08]  /*0060*/  LDC R2, c[0x0][0x364] ;  /* 0x0000d900ff027b82 */ /* 0x000e300000000800 */
[----:B------:R-:W-:Y:S08]  /*0070*/  S2UR UR4, SR_CTAID.X ;  /* 0x00000000000479c3 */ /* 0x000ff00000002500 */
[----:B------:R-:W0:Y:S01]  /*0080*/  S2UR UR5, SR_CTAID.Y ;  /* 0x00000000000579c3 */ /* 0x000e220000002600 */
[----:B-1----:R-:W-:-:S07]  /*0090*/  ISETP.GE.AND P0, PT, R0, 0x20, PT ;  /* 0x000000200000780c */ /* 0x002fce0003f06270 */
[----:B------:R-:W3:Y:S08]  /*00a0*/  LDC R4, c[0x0][0x360] ;  /* 0x0000d800ff047b82 */ /* 0x000ef00000000800 */
[----:B------:R-:W1:Y:S01]  /*00b0*/  LDC.64 R22, c[0x0][0x390] ;  /* 0x0000e400ff167b82 */ /* 0x000e620000000a00 */
[----:B0-----:R-:W-:Y:S02]  /*00c0*/  IMAD R3, R2, UR5, R13 ;  /* 0x0000000502037c24 */ /* 0x001fe4000f8e020d */
[----:B---3--:R-:W-:-:S04]  /*00d0*/  IMAD R5, R4, UR4, R11 ;  /* 0x0000000404057c24 */ /* 0x008fc8000f8e020b */
[----:B------:R-:W-:-:S04]  /*00e0*/  IMAD R7, R3, R0, R5 ;  /* 0x0000000003077224 */ /* 0x000fc800078e0205 */
[----:B-1----:R-:W-:Y:S01]  /*00f0*/  IMAD.WIDE R22, R7, 0x4, R22 ;  /* 0x0000000407167825 */ /* 0x002fe200078e0216 */
[----:B--2---:R-:W-:Y:S06]  /*0100*/  @!P0 BRA `(.L_x_5) ;  /* 0x00000008001c8947 */ /* 0x004fec0003800000 */
[----:B------:R-:W0:Y:S01]  /*0110*/  S2UR UR6, SR_CgaCtaId ;  /* 0x00000000000679c3 */ /* 0x000e220000008800 */
[----:B------:R-:W-:Y:S01]  /*0120*/  UMOV UR4, 0x400 ;  /* 0x0000040000047882 */ /* 0x000fe20000000000 */
[----:B------:R-:W-:Y:S01]  /*0130*/  SHF.R.S32.HI R7, RZ, 0x1f, R0 ;  /* 0x0000001fff077819 */ /* 0x000fe20000011400 */
[----:B------:R-:W-:Y:S01]  /*0140*/  UIADD3 UR5, UPT, UPT, UR4, 0x1000, URZ ;  /* 0x0000100004057890 */ /* 0x000fe2000fffe0ff */
[-C--:B------:R-:W-:Y:S01]  /*0150*/  IMAD R2, R3, R0.reuse, R11 ;  /* 0x0000000003027224 */ /* 0x080fe200078e020b */
[----:B------:R-:W-:Y:S01]  /*0160*/  MOV R9, RZ ;  /* 0x000000ff00097202 */ /* 0x000fe20000000f00 */
[-C--:B------:R-:W-:Y:S01]  /*0170*/  IMAD R3, R13, R0.reuse, R5 ;  /* 0x000000000d037224 */ /* 0x080fe200078e0205 */
[----:B------:R-:W-:Y:S01]  /*0180*/  LEA.HI R7, R7, R0, RZ, 0x5 ;  /* 0x0000000007077211 */ /* 0x000fe200078f28ff */
[----:B------:R-:W1:Y:S03]  /*0190*/  LDC.64 R20, c[0x0][0x380] ;  /* 0x0000e000ff147b82 */ /* 0x000e660000000a00 */
[----:B------:R-:W-:-:S04]  /*01a0*/  SHF.R.S32.HI R4, RZ, 0x5, R7 ;  /* 0x00000005ff047819 */ /* 0x000fc80000011407 */
[----:B------:R-:W-:Y:S01]  /*01b0*/  IADD3 R4, PT, PT, -R4, RZ, RZ ;  /* 0x000000ff04047210 */ /* 0x000fe20007ffe1ff */
[----:B------:R-:W2:Y:S01]  /*01c0*/  LDC.64 R18, c[0x0][0x388] ;  /* 0x0000e200ff127b82 */ /* 0x000ea20000000a00 */
[----:B0-----:R-:W-:Y:S02]  /*01d0*/  ULEA UR4, UR6, UR4, 0x18 ;  /* 0x0000000406047291 */ /* 0x001fe4000f8ec0ff */
[----:B------:R-:W-:-:S04]  /*01e0*/  ULEA UR5, UR6, UR5, 0x18 ;  /* 0x0000000506057291 */ /* 0x000fc8000f8ec0ff */
[----:B------:R-:W-:Y:S02]  /*01f0*/  LEA R16, R13, UR4, 0x7 ;  /* 0x000000040d107c11 */ /* 0x000fe4000f8e38ff */
[C---:B------:R-:W-:Y:S02]  /*0200*/  LEA R6, R11.reuse, UR5, 0x2 ;  /* 0x000000050b067c11 */ /* 0x040fe4000f8e10ff */
[----:B------:R-:W-:Y:S02]  /*0210*/  LEA R7, R11, R16, 0x2 ;  /* 0x000000100b077211 */ /* 0x000fe400078e10ff */
[----:B------:R-:W-:-:S07]  /*0220*/  LEA R5, R13, R6, 0x7 ;  /* 0x000000060d057211 */ /* 0x000fce00078e38ff */
.L_x_6:
[----:B-1----:R-:W-:-:S04]  /*0230*/  IMAD.WIDE R26, R2, 0x4, R20 ;  /* 0x00000004021a7825 */ /* 0x002fc800078e0214 */
[----:B--2---:R-:W-:Y:S02]  /*0240*/  IMAD.WIDE R10, R3, 0x4, R18 ;  /* 0x00000004030a7825 */ /* 0x004fe400078e0212 */
[----:B------:R-:W2:Y:S04]  /*0250*/  LDG.E R26, desc[UR8][R26.64] ;  /* 0x000000081a1a7981 */ /* 0x000ea8000c1e1900 */
[----:B------:R-:W3:Y:S01]  /*0260*/  LDG.E R28, desc[UR8][R10.64] ;  /* 0x000000080a1c7981 */ /* 0x000ee2000c1e1900 */
[----:B------:R-:W-:Y:S02]  /*0270*/  IADD3 R4, PT, PT, R4, 0x1, RZ ;  /* 0x0000000104047810 */ /* 0x000fe40007ffe0ff */
[----:B------:R-:W-:Y:S02]  /*0280*/  IADD3 R2, PT, PT, R2, 0x20, RZ ;  /* 0x0000002002027810 */ /* 0x000fe40007ffe0ff */
[----:B------:R-:W-:-:S02]  /*0290*/  ISETP.NE.AND P0, PT, R4, RZ, PT ;  /* 0x000000ff0400720c */ /* 0x000fc40003f05270 */
[----:B------:R-:W-:Y:S01]  /*02a0*/  LEA R3, R0, R3, 0x5 ;  /* 0x0000000300037211 */ /* 0x000fe200078e28ff */
[----:B--2---:R-:W-:Y:S04]  /*02b0*/  STS [R7], R26 ;  /* 0x0000001a07007388 */ /* 0x004fe80000000800 */
[----:B---3--:R-:W-:Y:S01]  /*02c0*/  STS [R5], R28 ;  /* 0x0000001c05007388 */ /* 0x008fe20000000800 */
[----:B------:R-:W-:Y:S06]  /*02d0*/  BAR.SYNC.DEFER_BLOCKING 0x0 ;  /* 0x0000000000007b1d */ /* 0x000fec0000010000 */
[----:B------:R-:W-:Y:S04]  /*02e0*/  LDS R25, [R6] ;  /* 0x0000000006197984 */ /* 0x000fe80000000800 */
[----:B------:R-:W0:Y:S04]  /*02f0*/  LDS.128 R12, [R16] ;  /* 0x00000000100c7984 */ /* 0x000e280000000c00 */
[----:B------:R-:W1:Y:S04]  /*0300*/  LDS R24, [R6+0x80] ;  /* 0x0000800006187984 */ /* 0x000e680000000800 */
[----:B------:R-:W2:Y:S01]  /*0310*/  LDS R17, [R6+0x100] ;  /* 0x0001000006117984 */ /* 0x000ea20000000800 */
[----:B0-----:R-:W-:-:S03]  /*0320*/  FADD R8, R12, R25 ;  /* 0x000000190c087221 */ /* 0x001fc60000000000 */
[----:B------:R-:W0:Y:S01]  /*0330*/  LDS R12, [R6+0x180] ;  /* 0x00018000060c7984 */ /* 0x000e220000000800 */
[----:B------:R-:W-:Y:S01]  /*0340*/  FADD R27, R8, R9 ;  /* 0x00000009081b7221 */ /* 0x000fe20000000000 */
[----:B-1----:R-:W-:Y:S02]  /*0350*/  FADD R24, R24, R13 ;  /* 0x0000000d18187221 */ /* 0x002fe40000000000 */
[----:B------:R-:W-:Y:S01]  /*0360*/  LDS R25, [R6+0x200] ;  /* 0x0002000006197984 */ /* 0x000fe20000000800 */
[----:B--2---:R-:W-:Y:S01]  /*0370*/  FADD R14, R17, R14 ;  /* 0x0000000e110e7221 */ /* 0x004fe20000000000 */
[----:B------:R-:W-:Y:S02]  /*0380*/  FADD R27, R27, R24 ;  /* 0x000000181b1b7221 */ /* 0x000fe40000000000 */
[----:B------:R-:W1:Y:S02]  /*0390*/  LDS.128 R8, [R16+0x10] ;  /* 0x0000100010087984 */ /* 0x000e640000000c00 */
[----:B------:R-:W-:-:S02]  /*03a0*/  FADD R14, R27, R14 ;  /* 0x0000000e1b0e7221 */ /* 0x000fc40000000000 */
[----:B------:R-:W2:Y:S04]  /*03b0*/  LDS R24, [R6+0x280] ;  /* 0x0002800006187984 */ /* 0x000ea80000000800 */
[----:B------:R-:W3:Y:S04]  /*03c0*/  LDS R17, [R6+0x300] ;  /* 0x0003000006117984 */ /* 0x000ee80000000800 */
[----:B------:R-:W-:Y:S01]  /*03d0*/  LDS R27, [R6+0xb00] ;  /* 0x000b0000061b7984 */ /* 0x000fe20000000800 */
[----:B0-----:R-:W-:-:S04]  /*03e0*/  FADD R15, R12, R15 ;  /* 0x0000000f0c0f7221 */ /* 0x001fc80000000000 */
[----:B------:R-:W-:Y:S01]  /*03f0*/  FADD R14, R14, R15 ;  /* 0x0000000f0e0e7221 */ /* 0x000fe20000000000 */
[----:B-1----:R-:W-:Y:S02]  /*0400*/  FADD R25, R8, R25 ;  /* 0x0000001908197221 */ /* 0x002fe40000000000 */
[----:B------:R-:W0:Y:S02]  /*0410*/  LDS R8, [R6+0x380] ;  /* 0x0003800006087984 */ /* 0x000e240000000800 */
[----:B------:R-:W-:Y:S01]  /*0420*/  FADD R26, R14, R25 ;  /* 0x000000190e1a7221 */ /* 0x000fe20000000000 */
[----:B--2---:R-:W-:Y:S01]  /*0430*/  FADD R9, R24, R9 ;  /* 0x0000000918097221 */ /* 0x004fe20000000000 */
[----:B------:R-:W-:Y:S01]  /*0440*/  LDS R25, [R6+0x400] ;  /* 0x0004000006197984 */ /* 0x000fe20000000800 */
[----:B---3--:R-:W-:Y:S02]  /*0450*/  FADD R10, R17, R10 ;  /* 0x0000000a110a7221 */ /* 0x008fe40000000000 */
[----:B------:R-:W-:Y:S01]  /*0460*/  FADD R9, R26, R9 ;  /* 0x000000091a097221 */ /* 0x000fe20000000000 */
[----:B------:R-:W1:Y:S03]  /*0470*/  LDS.128 R12, [R16+0x20] ;  /* 0x00002000100c7984 */ /* 0x000e660000000c00 */
[----:B------:R-:W-:Y:S01]  /*0480*/  FADD R9, R9, R10 ;  /* 0x0000000a09097221 */ /* 0x000fe20000000000 */
[----:B------:R-:W2:Y:S04]  /*0490*/  LDS R24, [R6+0x480] ;  /* 0x0004800006187984 */ /* 0x000ea80000000800 */
[----:B------:R-:W3:Y:S01]  /*04a0*/  LDS R17, [R6+0x500] ;  /* 0x0005000006117984 */ /* 0x000ee20000000800 */
        /* <DEDUP_REMOVED lines=37> */
[----:B------:R-:W2:Y:S01]  /*0700*/  LDS R24, [R6+0xa80] ;  /* 0x000a800006187984 */ /* 0x000ea20000000800 */
[----:B0-----:R-:W-:-:S04]  /*0710*/  FADD R12, R12, R15 ;  /* 0x0000000f0c0c7221 */ /* 0x001fc80000000000 */
[----:B------:R-:W-:Y:S01]  /*0720*/  FADD R12, R13, R12 ;  /* 0x0000000c0d0c7221 */ /* 0x000fe20000000000 */
[----:B-1----:R-:W-:Y:S01]  /*0730*/  FADD R25, R8, R25 ;  /* 0x0000001908197221 */ /* 0x002fe20000000000 */
[----:B------:R-:W-:Y:S01]  /*0740*/  FADD R27, R27, R10 ;  /* 0x0000000a1b1b7221 */ /* 0x000fe20000000000 */
[----:B------:R-:W0:Y:S02]  /*0750*/  LDS R8, [R6+0xb80] ;  /* 0x000b800006087984 */ /* 0x000e240000000800 */
[----:B------:R-:W-:Y:S01]  /*0760*/  FADD R17, R12, R25 ;  /* 0x000000190c117221 */ /* 0x000fe20000000000 */
[----:B--2---:R-:W-:Y:S01]  /*0770*/  FADD R26, R24, R9 ;  /* 0x00000009181a7221 */ /* 0x004fe20000000000 */
[----:B------:R-:W-:Y:S03]  /*0780*/  LDS R25, [R6+0xc00] ;  /* 0x000c000006197984 */ /* 0x000fe60000000800 */
        /* <DEDUP_REMOVED lines=11> */
[----:B------:R-:W-:Y:S01]  /*0840*/  LDS.128 R8, [R16+0x70] ;  /* 0x0000700010087984 */ /* 0x000fe20000000c00 */
[----:B---3--:R-:W-:Y:S02]  /*0850*/  FADD R17, R17, R14 ;  /* 0x0000000e11117221 */ /* 0x008fe40000000000 */
[----:B------:R-:W-:Y:S01]  /*0860*/  FADD R26, R25, R26 ;  /* 0x0000001a191a7221 */ /* 0x000fe20000000000 */
[----:B------:R-:W1:Y:S03]  /*0870*/  LDS R13, [R6+0xe00] ;  /* 0x000e0000060d7984 */ /* 0x000e660000000800 */
[----:B------:R-:W-:Y:S01]  /*0880*/  FADD R17, R26, R17 ;  /* 0x000000111a117221 */ /* 0x000fe20000000000 */
[----:B------:R-:W2:Y:S04]  /*0890*/  LDS R24, [R6+0xe80] ;  /* 0x000e800006187984 */ /* 0x000ea80000000800 */
[----:B------:R-:W3:Y:S04]  /*08a0*/  LDS R25, [R6+0xf00] ;  /* 0x000f000006197984 */ /* 0x000ee80000000800 */
[----:B------:R-:W4:Y:S01]  /*08b0*/  LDS R14, [R6+0xf80] ;  /* 0x000f8000060e7984 */ /* 0x000f220000000800 */
[----:B0-----:R-:W-:-:S04]  /*08c0*/  FADD R12, R12, R15 ;  /* 0x0000000f0c0c7221 */ /* 0x001fc80000000000 */
[----:B------:R-:W-:Y:S01]  /*08d0*/  FADD R12, R17, R12 ;  /* 0x0000000c110c7221 */ /* 0x000fe20000000000 */
[----:B-1----:R-:W-:Y:S01]  /*08e0*/  FADD R13, R8, R13 ;  /* 0x0000000d080d7221 */ /* 0x002fe20000000000 */
[----:B--2---:R-:W-:-:S03]  /*08f0*/  FADD R9, R24, R9 ;  /* 0x0000000918097221 */ /* 0x004fc60000000000 */
[----:B------:R-:W-:Y:S01]  /*0900*/  FADD R12, R12, R13 ;  /* 0x0000000d0c0c7221 */ /* 0x000fe20000000000 */
[----:B---3--:R-:W-:-:S03]  /*0910*/  FADD R10, R25, R10 ;  /* 0x0000000a190a7221 */ /* 0x008fc60000000000 */
[----:B------:R-:W-:Y:S01]  /*0920*/  FADD R9, R12, R9 ;  /* 0x000000090c097221 */ /* 0x000fe20000000000 */
[----:B----4-:R-:W-:-:S03]  /*0930*/  FADD R14, R14, R11 ;  /* 0x0000000b0e0e7221 */ /* 0x010fc60000000000 */
[----:B------:R-:W-:-:S04]  /*0940*/  FADD R9, R9, R10 ;  /* 0x0000000a09097221 */ /* 0x000fc80000000000 */
[----:B------:R-:W-:Y:S01]  /*0950*/  FADD R9, R9, R14 ;  /* 0x0000000e09097221 */ /* 0x000fe20000000000 */
[----:B------:R-:W-:Y:S06]  /*0960*/  BAR.SYNC.DEFER_BLOCKING 0x0 ;  /* 0x0000000000007b1d */ /* 0x000fec0000010000 */
[----:B------:R-:W-:Y:S05]  /*0970*/  @P0 BRA `(.L_x_6) ;  /* 0xfffffff8002c0947 */ /* 0x000fea000383ffff */
.L_x_5:
[----:B------:R-:W-:Y:S01]  /*0980*/  STG.E desc[UR8][R22.64], R9 ;  /* 0x0000000916007986 */ /* 0x000fe2000c101908 */
[----:B------:R-:W-:Y:S05]  /*0990*/  EXIT ;  /* 0x000000000000794d */ /* 0x000fea0003800000 */
.L_x_7:
        /* <DEDUP_REMOVED lines=14> */
.L_x_28:


//--------------------- .text.matMul0             --------------------------
	.section	.text.matMul0,"ax",@progbits
	.align	128
        .global         matMul0
        .type           matMul0,@function
        .size           matMul0,(.L_x_29 - matMul0)
        .other          matMul0,@"STO_CUDA_ENTRY STV_DEFAULT"
matMul0:
.text.matMul0:
[----:B------:R-:W-:Y:S01]  /*0000*/  LDC R1, c[0x0][0x37c] ;  /* 0x0000df00ff017b82 */ /* 0x000fe20000000800 */
[----:B------:R-:W0:Y:S01]  /*0010*/  S2R R3, SR_TID.Y ;  /* 0x0000000000037919 */ /* 0x000e220000002200 */
[----:B------:R-:W1:Y:S06]  /*0020*/  LDCU UR18, c[0x0][0x398] ;  /* 0x00007300ff1277ac */ /* 0x000e6c0008000800 */
[----:B------:R-:W0:Y:S01]  /*0030*/  LDC R0, c[0x0][0x364] ;  /* 0x0000d900ff007b82 */ /* 0x000e220000000800 */
[----:B------:R-:W-:Y:S01]  /*0040*/  HFMA2 R14, -RZ, RZ, 0, 0 ;  /* 0x00000000ff0e7431 */ /* 0x000fe200000001ff */
[----:B------:R-:W2:Y:S01]  /*0050*/  S2R R2, SR_TID.X ;  /* 0x0000000000027919 */ /* 0x000ea20000002100 */
[----:B------:R-:W3:Y:S05]  /*0060*/  LDCU.64 UR16, c[0x0][0x358] ;  /* 0x00006b00ff1077ac */ /* 0x000eea0008000a00 */
[----:B------:R-:W0:Y:S08]  /*0070*/  S2UR UR4, SR_CTAID.Y ;  /* 0x00000000000479c3 */ /* 0x000e300000002600 */
[----:B------:R-:W2:Y:S01]  /*0080*/  S2UR UR5, SR_CTAID.X ;  /* 0x00000000000579c3 */ /* 0x000ea20000002500 */
[----:B-1----:R-:W-:-:S07]  /*0090*/  UISETP.GE.AND UP0, UPT, UR18, 0x1, UPT ;  /* 0x000000011200788c */ /* 0x002fce000bf06270 */
[----:B------:R-:W2:Y:S01]  /*00a0*/  LDC R13, c[0x0][0x360] ;  /* 0x0000d800ff0d7b82 */ /* 0x000ea20000000800 */
[----:B0-----:R-:W-:Y:S02]  /*00b0*/  IMAD R0, R0, UR4, R3 ;  /* 0x0000000400007c24 */ /* 0x001fe4000f8e0203 */
[----:B--2---:R-:W-:Y:S01]  /*00c0*/  IMAD R13, R13, UR5, R2 ;  /* 0x000000050d0d7c24 */ /* 0x004fe2000f8e0202 */
[----:B---3--:R-:W-:Y:S06]  /*00d0*/  BRA.U !UP0, `(.L_x_8) ;  /* 0x0000000908807547 */ /* 0x008fec000b800000 */
[----:B------:R-:W-:Y:S02]  /*00e0*/  UISETP.GE.U32.AND UP1, UPT, UR18, 0x8, UPT ;  /* 0x000000081200788c */ /* 0x000fe4000bf26070 */
[----:B------:R-:W-:Y:S01]  /*00f0*/  IMAD R5, R0, UR18, RZ ;  /* 0x0000001200057c24 */ /* 0x000fe2000f8e02ff */
[----:B------:R-:W-:Y:S01]  /*0100*/  ULOP3.LUT UR19, UR18, 0x7, URZ, 0xc0, !UPT ;  /* 0x0000000712137892 */ /* 0x000fe2000f8ec0ff */
[----:B------:R-:W-:Y:S02]  /*0110*/  MOV R14, RZ ;  /* 0x000000ff000e7202 */ /* 0x000fe40000000f00 */
[----:B------:R-:W-:Y:S01]  /*0120*/  MOV R12, RZ ;  /* 0x000000ff000c7202 */ /* 0x000fe20000000f00 */
[----:B------:R-:W-:Y:S02]  /*0130*/  UISETP.NE.AND UP0, UPT, UR19, URZ, UPT ;  /* 0x000000ff1300728c */ /* 0x000fe4000bf05270 */
[----:B------:R-:W-:Y:S09]  /*0140*/  BRA.U !UP1, `(.L_x_9) ;  /* 0x00000005092c7547 */ /* 0x000ff2000b800000 */
[----:B------:R-:W0:Y:S01]  /*0150*/  LDCU.128 UR20, c[0x0][0x380] ;  /* 0x00007000ff1477ac */ /* 0x000e220008000c00 */
[----:B------:R-:W-:Y:S02]  /*0160*/  MOV R14, RZ ;  /* 0x000000ff000e7202 */ /* 0x000fe40000000f00 */
[----:B------:R-:W-:Y:S01]  /*0170*/  MOV R15, R13 ;  /* 0x0000000d000f7202 */ /* 0x000fe20000000f00 */
[----:B------:R-:W-:-:S04]  /*0180*/  ULOP3.LUT UR4, UR18, 0x7ffffff8, URZ, 0xc0, !UPT ;  /* 0x7ffffff812047892 */ /* 0x000fc8000f8ec0ff */
[----:B------:R-:W-:Y:S02]  /*0190*/  UIADD3 UR5, UPT, UPT, -UR4, URZ, URZ ;  /* 0x000000ff04057290 */ /* 0x000fe4000fffe1ff */
[----:B------:R-:W-:Y:S02]  /*01a0*/  MOV R12, UR4 ;  /* 0x00000004000c7c02 */ /* 0x000fe40008000f00 */
[----:B0-----:R-:W-:Y:S01]  /*01b0*/  MOV R2, UR20 ;  /* 0x0000001400027c02 */ /* 0x001fe20008000f00 */
[----:B------:R-:W-:Y:S01]  /*01c0*/  UIMAD.WIDE.U32 UR6, UR18, 0xc, UR22 ;  /* 0x0000000c120678a5 */ /* 0x000fe2000f8e0016 */
[----:B------:R-:W-:Y:S01]  /*01d0*/  MOV R3, UR21 ;  /* 0x0000001500037c02 */ /* 0x000fe20008000f00 */
[----:B------:R-:W-:Y:S02]  /*01e0*/  UIMAD.WIDE.U32 UR8, UR18, 0x10, UR22 ;  /* 0x00000010120878a5 */ /* 0x000fe4000f8e0016 */
[----:B------:R-:W-:Y:S01]  /*01f0*/  UIMAD.WIDE.U32 UR10, UR18, 0x14, UR22 ;  /* 0x00000014120a78a5 */ /* 0x000fe2000f8e0016 */
[----:B------:R-:W-:Y:S01]  /*0200*/  IMAD.WIDE.U32 R2, R5, 0x4, R2 ;  /* 0x0000000405027825 */ /* 0x000fe200078e0002 */
[----:B------:R-:W-:-:S02]  /*0210*/  UIMAD.WIDE.U32 UR12, UR18, 0x18, UR22 ;  /* 0x00000018120c78a5 */ /* 0x000fc4000f8e0016 */
[----:B------:R-:W-:Y:S01]  /*0220*/  UIMAD.WIDE.U32 UR14, UR18, 0x1c, UR22 ;  /* 0x0000001c120e78a5 */ /* 0x000fe2000f8e0016 */
[----:B------:R-:W-:-:S04]  /*0230*/  IADD3 R2, P0, PT, R2, 0x10, RZ ;  /* 0x0000001002027810 */ /* 0x000fc80007f1e0ff */
[----:B------:R-:W-:-:S09]  /*0240*/  IADD3.X R3, PT, PT, RZ, R3, RZ, P0, !PT ;  /* 0x00000003ff037210 */ /* 0x000fd200007fe4ff */
.L_x_10:
[----:B------:R-:W-:Y:S01]  /*0250*/  HFMA2 R16, -RZ, RZ, 0, 2.384185791015625e-07 ;  /* 0x00000004ff107431 */ /* 0x000fe200000001ff */
[----:B------:R-:W-:Y:S01]  /*0260*/  UIMAD.WIDE.U32 UR24, UR18, 0x4, UR22 ;  /* 0x00000004121878a5 */ /* 0x000fe2000f8e0016 */
[----:B------:R-:W2:Y:S01]  /*0270*/  LDG.E R23, desc[UR16][R2.64+-0x10] ;  /* 0xfffff01002177981 */ /* 0x000ea2000c1e1900 */
[----:B------:R-:W-:Y:S01]  /*0280*/  UIMAD.WIDE.U32 UR20, UR18, 0x8, UR22 ;  /* 0x00000008121478a5 */ /* 0x000fe2000f8e0016 */
[----:B------:R-:W-:Y:S01]  /*0290*/  HFMA2 R8, -RZ, RZ, 0, 2.384185791015625e-07 ;  /* 0x00000004ff087431 */ /* 0x000fe200000001ff */
[----:B------:R-:W-:Y:S01]  /*02a0*/  MOV R28, 0x4 ;  /* 0x00000004001c7802 */ /* 0x000fe20000000f00 */
[----:B------:R-:W3:Y:S01]  /*02b0*/  LDG.E R22, desc[UR16][R2.64+-0xc] ;  /* 0xfffff41002167981 */ /* 0x000ee2000c1e1900 */
[----:B------:R-:W-:Y:S02]  /*02c0*/  MOV R6, UR24 ;  /* 0x0000001800067c02 */ /* 0x000fe40008000f00 */
[----:B------:R-:W-:Y:S01]  /*02d0*/  MOV R7, UR25 ;  /* 0x0000001900077c02 */ /* 0x000fe20008000f00 */
[C---:B------:R-:W-:Y:S01]  /*02e0*/  IMAD.WIDE R16, R15.reuse, R16, UR22 ;  /* 0x000000160f107e25 */ /* 0x040fe2000f8e0210 */
[----:B------:R-:W-:Y:S01]  /*02f0*/  MOV R4, UR20 ;  /* 0x0000001400047c02 */ /* 0x000fe20008000f00 */
[----:B------:R-:W4:Y:S01]  /*0300*/  LDG.E R20, desc[UR16][R2.64+-0x8] ;  /* 0xfffff81002147981 */ /* 0x000f22000c1e1900 */
[----:B------:R-:W-:Y:S01]  /*0310*/  MOV R5, UR21 ;  /* 0x0000001500057c02 */ /* 0x000fe20008000f00 */
[----:B------:R-:W-:-:S02]  /*0320*/  IMAD.WIDE R6, R15, 0x4, R6 ;  /* 0x000000040f067825 */ /* 0x000fc400078e0206 */
[----:B------:R-:W2:Y:S02]  /*0330*/  LDG.E R16, desc[UR16][R16.64] ;  /* 0x0000001010107981 */ /* 0x000ea4000c1e1900 */
[C---:B------:R-:W-:Y:S02]  /*0340*/  IMAD.WIDE R4, R15.reuse, 0x4, R4 ;  /* 0x000000040f047825 */ /* 0x040fe400078e0204 */
[----:B------:R0:W3:Y:S02]  /*0350*/  LDG.E R21, desc[UR16][R6.64] ;  /* 0x0000001006157981 */ /* 0x0000e4000c1e1900 */
[C---:B------:R-:W-:Y:S01]  /*0360*/  IMAD.WIDE R28, R15.reuse, R28, UR6 ;  /* 0x000000060f1c7e25 */ /* 0x040fe2000f8e021c */
[----:B------:R-:W-:Y:S01]  /*0370*/  MOV R10, 0x4 ;  /* 0x00000004000a7802 */ /* 0x000fe20000000f00 */
[----:B------:R1:W4:Y:S02]  /*0380*/  LDG.E R19, desc[UR16][R4.64] ;  /* 0x0000001004137981 */ /* 0x000324000c1e1900 */
[----:B------:R-:W-:-:S02]  /*0390*/  IMAD.WIDE R8, R15, R8, UR8 ;  /* 0x000000080f087e25 */ /* 0x000fc4000f8e0208 */
[----:B------:R-:W5:Y:S02]  /*03a0*/  LDG.E R17, desc[UR16][R28.64] ;  /* 0x000000101c117981 */ /* 0x000f64000c1e1900 */
[----:B0-----:R-:W-:Y:S02]  /*03b0*/  HFMA2 R6, -RZ, RZ, 0, 2.384185791015625e-07 ;  /* 0x00000004ff067431 */ /* 0x001fe400000001ff */
[----:B------:R-:W5:Y:S01]  /*03c0*/  LDG.E R18, desc[UR16][R2.64+-0x4] ;  /* 0xfffffc1002127981 */ /* 0x000f62000c1e1900 */
[C---:B------:R-:W-:Y:S01]  /*03d0*/  IMAD.WIDE R10, R15.reuse, R10, UR10 ;  /* 0x0000000a0f0a7e25 */ /* 0x040fe2000f8e020a */
[----:B------:R-:W-:Y:S02]  /*03e0*/  MOV R24, 0x4 ;  /* 0x0000000400187802 */ /* 0x000fe40000000f00 */
[----:B------:R-:W5:Y:S04]  /*03f0*/  LDG.E R8, desc[UR16][R8.64] ;  /* 0x0000001008087981 */ /* 0x000f68000c1e1900 */
[----:B------:R-:W5:Y:S01]  /*0400*/  LDG.E R25, desc[UR16][R2.64] ;  /* 0x0000001002197981 */ /* 0x000f62000c1e1900 */
[----:B-1----:R-:W-:-:S03]  /*0410*/  IMAD.WIDE R4, R15, R6, UR12 ;  /* 0x0000000c0f047e25 */ /* 0x002fc6000f8e0206 */
[----:B------:R-:W5:Y:S01]  /*0420*/  LDG.E R10, desc[UR16][R10.64] ;  /* 0x000000100a0a7981 */ /* 0x000f62000c1e1900 */
[----:B------:R-:W-:-:S03]  /*0430*/  IMAD.WIDE R6, R15, R24, UR14 ;  /* 0x0000000e0f067e25 */ /* 0x000fc6000f8e0218 */
[----:B------:R-:W5:Y:S04]  /*0440*/  LDG.E R27, desc[UR16][R2.64+0x4] ;  /* 0x00000410021b7981 */ /* 0x000f68000c1e1900 */
[----:B------:R-:W5:Y:S04]  /*0450*/  LDG.E R4, desc[UR16][R4.64] ;  /* 0x0000001004047981 */ /* 0x000f68000c1e1900 */
[----:B------:R-:W5:Y:S04]  /*0460*/  LDG.E R29, desc[UR16][R2.64+0x8] ;  /* 0x00000810021d7981 */ /* 0x000f68000c1e1900 */
[----:B------:R-:W5:Y:S04]  /*0470*/  LDG.E R6, desc[UR16][R6.64] ;  /* 0x0000001006067981 */ /* 0x000f68000c1e1900 */
[----:B------:R0:W5:Y:S01]  /*0480*/  LDG.E R9, desc[UR16][R2.64+0xc] ;  /* 0x00000c1002097981 */ /* 0x000162000c1e1900 */
[----:B------:R-:W-:-:S04]  /*0490*/  UIADD3 UR5, UPT, UPT, UR5, 0x8, URZ ;  /* 0x0000000805057890 */ /* 0x000fc8000fffe0ff */
[----:B------:R-:W-:Y:S01]  /*04a0*/  UISETP.NE.AND UP1, UPT, UR5, URZ, UPT ;  /* 0x000000ff0500728c */ /* 0x000fe2000bf25270 */
[----:B0-----:R-:W-:-:S04]  /*04b0*/  IADD3 R2, P0, PT, R2, 0x20, RZ ;  /* 0x0000002002027810 */ /* 0x001fc80007f1e0ff */
[----:B------:R-:W-:Y:S01]  /*04c0*/  IADD3.X R3, PT, PT, RZ, R3, RZ, P0, !PT ;  /* 0x00000003ff037210 */ /* 0x000fe200007fe4ff */
[----:B--2---:R-:W-:-:S04]  /*04d0*/  FADD R23, R23, R16 ;  /* 0x0000001017177221 */ /* 0x004fc80000000000 */
[----:B------:R-:W-:Y:S01]  /*04e0*/  FADD R23, R23, R14 ;  /* 0x0000000e17177221 */ /* 0x000fe20000000000 */
[----:B---3--:R-:W-:Y:S01]  /*04f0*/  FADD R22, R22, R21 ;  /* 0x0000001516167221 */ /* 0x008fe20000000000 */
[----:B----4-:R-:W-:-:S03]  /*0500*/  FADD R19, R20, R19 ;  /* 0x0000001314137221 */ /* 0x010fc60000000000 */
[----:B------:R-:W-:-:S04]  /*0510*/  FADD R22, R23, R22 ;  /* 0x0000001617167221 */ /* 0x000fc80000000000 */
[----:B------:R-:W-:Y:S01]  /*0520*/  FADD R19, R22, R19 ;  /* 0x0000001316137221 */ /* 0x000fe20000000000 */
[----:B-----5:R-:W-:-:S04]  /*0530*/  FADD R18, R18, R17 ;  /* 0x0000001112127221 */ /* 0x020fc80000000000 */
[----:B------:R-:W-:Y:S01]  /*0540*/  FADD R18, R19, R18 ;  /* 0x0000001213127221 */ /* 0x000fe20000000000 */
[----:B------:R-:W-:-:S04]  /*0550*/  FADD R25, R25, R8 ;  /* 0x0000000819197221 */ /* 0x000fc80000000000 */
[----:B------:R-:W-:Y:S01]  /*0560*/  FADD R18, R18, R25 ;  /* 0x0000001912127221 */ /* 0x000fe20000000000 */
[----:B------:R-:W-:-:S04]  /*0570*/  FADD R27, R27, R10 ;  /* 0x0000000a1b1b7221 */ /* 0x000fc80000000000 */
[----:B------:R-:W-:Y:S01]  /*0580*/  FADD R18, R18, R27 ;  /* 0x0000001b12127221 */ /* 0x000fe20000000000 */
[----:B------:R-:W-:Y:S01]  /*0590*/  FADD R29, R29, R4 ;  /* 0x000000041d1d7221 */ /* 0x000fe20000000000 */
[----:B------:R-:W-:-:S03]  /*05a0*/  MOV R4, UR18 ;  /* 0x0000001200047c02 */ /* 0x000fc60008000f00 */
[----:B------:R-:W-:Y:S01]  /*05b0*/  FADD R18, R18, R29 ;  /* 0x0000001d12127221 */ /* 0x000fe20000000000 */
[----:B------:R-:W-:Y:S01]  /*05c0*/  FADD R9, R9, R6 ;  /* 0x0000000609097221 */ /* 0x000fe20000000000 */
[----:B------:R-:W-:-:S03]  /*05d0*/  LEA R15, R4, R15, 0x3 ;  /* 0x0000000f040f7211 */ /* 0x000fc600078e18ff */
[----:B------:R-:W-:Y:S01]  /*05e0*/  FADD R14, R18, R9 ;  /* 0x00000009120e7221 */ /* 0x000fe20000000000 */
[----:B------:R-:W-:Y:S06]  /*05f0*/  BRA.U UP1, `(.L_x_10) ;  /* 0xfffffffd01147547 */ /* 0x000fec000b83ffff */
.L_x_9:
[----:B------:R-:W-:Y:S05]  /*0600*/  BRA.U !UP0, `(.L_x_8) ;  /* 0x0000000508347547 */ /* 0x000fea000b800000 */
[----:B------:R-:W-:Y:S01]  /*0610*/  UISETP.GE.U32.AND UP0, UPT, UR19, 0x4, UPT ;  /* 0x000000041300788c */ /* 0x000fe2000bf06070 */
[----:B------:R-:W-:Y:S01]  /*0620*/  IMAD R3, R0, UR18, RZ ;  /* 0x0000001200037c24 */ /* 0x000fe2000f8e02ff */
[----:B------:R-:W-:-:S04]  /*0630*/  ULOP3.LUT UR4, UR18, 0x3, URZ, 0xc0, !UPT ;  /* 0x0000000312047892 */ /* 0x000fc8000f8ec0ff */
[----:B------:R-:W-:-:S03]  /*0640*/  UISETP.NE.AND UP1, UPT, UR4, URZ, UPT ;  /* 0x000000ff0400728c */ /* 0x000fc6000bf25270 */
[----:B------:R-:W-:Y:S08]  /*0650*/  BRA.U !UP0, `(.L_x_11) ;  /* 0x0000000108887547 */ /* 0x000ff0000b800000 */
[----:B------:R-:W0:Y:S01]  /*0660*/  LDC.64 R8, c[0x0][0x388] ;  /* 0x0000e200ff087b82 */ /* 0x000e220000000a00 */
[----:B------:R-:W1:Y:S01]  /*0670*/  LDCU.64 UR6, c[0x0][0x380] ;  /* 0x00007000ff0677ac */ /* 0x000e620008000a00 */
[----:B------:R-:W-:Y:S01]  /*0680*/  IMAD R7, R12, UR18, R13 ;  /* 0x000000120c077c24 */ /* 0x000fe2000f8e020d */
[CC--:B------:R-:W-:Y:S02]  /*0690*/  IADD3 R5, PT, PT, R3.reuse, R12.reuse, RZ ;  /* 0x0000000c03057210 */ /* 0x0c0fe40007ffe0ff */
[----:B------:R-:W-:Y:S02]  /*06a0*/  MOV R11, UR18 ;  /* 0x00000012000b7c02 */ /* 0x000fe40008000f00 */
[----:B------:R-:W-:Y:S01]  /*06b0*/  IADD3 R2, P0, PT, R3, R12, RZ ;  /* 0x0000000c03027210 */ /* 0x000fe20007f1e0ff */
[----:B------:R-:W2:Y:S01]  /*06c0*/  LDC.64 R16, c[0x0][0x380] ;  /* 0x0000e000ff107b82 */ /* 0x000ea20000000a00 */
[----:B------:R-:W-:Y:S01]  /*06d0*/  MOV R19, UR18 ;  /* 0x0000001200137c02 */ /* 0x000fe20008000f00 */
[----:B0-----:R-:W-:-:S04]  /*06e0*/  IMAD.WIDE R8, R7, 0x4, R8 ;  /* 0x0000000407087825 */ /* 0x001fc800078e0208 */
[----:B------:R-:W-:-:S04]  /*06f0*/  IMAD.WIDE.U32 R10, R11, 0x4, R8 ;  /* 0x000000040b0a7825 */ /* 0x000fc800078e0008 */
[----:B--2---:R-:W-:Y:S01]  /*0700*/  IMAD.WIDE.U32 R16, R5, 0x4, R16 ;  /* 0x0000000405107825 */ /* 0x004fe200078e0010 */
[----:B------:R-:W-:Y:S01]  /*0710*/  IADD3.X R5, PT, PT, RZ, RZ, RZ, P0, !PT ;  /* 0x000000ffff057210 */ /* 0x000fe200007fe4ff */
[----:B------:R-:W2:Y:S01]  /*0720*/  LDG.E R9, desc[UR16][R8.64] ;  /* 0x0000001008097981 */ /* 0x000ea2000c1e1900 */
[C---:B-1----:R-:W-:Y:S01]  /*0730*/  LEA R4, P0, R2.reuse, UR6, 0x2 ;  /* 0x0000000602047c11 */ /* 0x042fe2000f8010ff */
[----:B------:R-:W-:Y:S01]  /*0740*/  IMAD.WIDE.U32 R18, R19, 0x4, R10 ;  /* 0x0000000413127825 */ /* 0x000fe200078e000a */
[----:B------:R-:W-:Y:S01]  /*0750*/  MOV R7, UR18 ;  /* 0x0000001200077c02 */ /* 0x000fe20008000f00 */
[----:B------:R-:W2:Y:S01]  /*0760*/  LDG.E R16, desc[UR16][R16.64] ;  /* 0x0000001010107981 */ /* 0x000ea2000c1e1900 */
[----:B------:R-:W-:-:S03]  /*0770*/  LEA.HI.X R5, R2, UR7, R5, 0x2, P0 ;  /* 0x0000000702057c11 */ /* 0x000fc600080f1405 */
[----:B------:R-:W3:Y:S01]  /*0780*/  LDG.E R21, desc[UR16][R10.64] ;  /* 0x000000100a157981 */ /* 0x000ee2000c1e1900 */
[----:B------:R-:W-:-:S03]  /*0790*/  IMAD.WIDE.U32 R6, R7, 0x4, R18 ;  /* 0x0000000407067825 */ /* 0x000fc600078e0012 */
[----:B------:R-:W3:Y:S04]  /*07a0*/  LDG.E R2, desc[UR16][R4.64+0x4] ;  /* 0x0000041004027981 */ /* 0x000ee8000c1e1900 */
[----:B------:R-:W4:Y:S04]  /*07b0*/  LDG.E R19, desc[UR16][R18.64] ;  /* 0x0000001012137981 */ /* 0x000f28000c1e1900 */
[----:B------:R-:W4:Y:S04]  /*07c0*/  LDG.E R20, desc[UR16][R4.64+0x8] ;  /* 0x0000081004147981 */ /* 0x000f28000c1e1900 */
[----:B------:R-:W5:Y:S04]  /*07d0*/  LDG.E R22, desc[UR16][R4.64+0xc] ;  /* 0x00000c1004167981 */ /* 0x000f68000c1e1900 */
[----:B------:R-:W5:Y:S01]  /*07e0*/  LDG.E R7, desc[UR16][R6.64] ;  /* 0x0000001006077981 */ /* 0x000f62000c1e1900 */
[----:B------:R-:W-:Y:S01]  /*07f0*/  IADD3 R12, PT, PT, R12, 0x4, RZ ;  /* 0x000000040c0c7810 */ /* 0x000fe20007ffe0ff */
[----:B--2---:R-:W-:-:S04]  /*0800*/  FADD R15, R16, R9 ;  /* 0x00000009100f7221 */ /* 0x004fc80000000000 */
[----:B------:R-:W-:Y:S01]  /*0810*/  FADD R15, R14, R15 ;  /* 0x0000000f0e0f7221 */ /* 0x000fe20000000000 */
[----:B---3--:R-:W-:-:S04]  /*0820*/  FADD R2, R2, R21 ;  /* 0x0000001502027221 */ /* 0x008fc80000000000 */
[----:B------:R-:W-:Y:S01]  /*0830*/  FADD R2, R15, R2 ;  /* 0x000000020f027221 */ /* 0x000fe20000000000 */
[----:B----4-:R-:W-:-:S04]  /*0840*/  FADD R9, R20, R19 ;  /* 0x0000001314097221 */ /* 0x010fc80000000000 */
[----:B------:R-:W-:Y:S01]  /*0850*/  FADD R2, R2, R9 ;  /* 0x0000000902027221 */ /* 0x000fe20000000000 */
[----:B-----5:R-:W-:-:S04]  /*0860*/  FADD R11, R22, R7 ;  /* 0x00000007160b7221 */ /* 0x020fc80000000000 */
[----:B------:R-:W-:-:S07]  /*0870*/  FADD R14, R2, R11 ;  /* 0x0000000b020e7221 */ /* 0x000fce0000000000 */
.L_x_11:
[----:B------:R-:W-:Y:S05]  /*0880*/  BRA.U !UP1, `(.L_x_8) ;  /* 0x0000000109947547 */ /* 0x000fea000b800000 */
[----:B------:R-:W-:Y:S02]  /*0890*/  UISETP.NE.AND UP0, UPT, UR4, 0x1, UPT ;  /* 0x000000010400788c */ /* 0x000fe4000bf05270 */
[----:B------:R-:W-:-:S04]  /*08a0*/  ULOP3.LUT UR5, UR18, 0x1, URZ, 0xc0, !UPT ;  /* 0x0000000112057892 */ /* 0x000fc8000f8ec0ff */
[----:B------:R-:W-:-:S03]  /*08b0*/  UISETP.NE.U32.AND UP1, UPT, UR5, 0x1, UPT ;  /* 0x000000010500788c */ /* 0x000fc6000bf25070 */
[----:B------:R-:W-:Y:S08]  /*08c0*/  BRA.U !UP0, `(.L_x_12) ;  /* 0x0000000108587547 */ /* 0x000ff0000b800000 */
[----:B------:R-:W0:Y:S01]  /*08d0*/  LDC.64 R8, c[0x0][0x388] ;  /* 0x0000e200ff087b82 */ /* 0x000e220000000a00 */
[----:B------:R-:W1:Y:S01]  /*08e0*/  LDCU.64 UR4, c[0x0][0x380] ;  /* 0x00007000ff0477ac */ /* 0x000e620008000a00 */
[CC--:B------:R-:W-:Y:S01]  /*08f0*/  IADD3 R7, PT, PT, R3.reuse, R12.reuse, RZ ;  /* 0x0000000c03077210 */ /* 0x0c0fe20007ffe0ff */
[----:B------:R-:W-:Y:S01]  /*0900*/  IMAD R11, R12, UR18, R13 ;  /* 0x000000120c0b7c24 */ /* 0x000fe2000f8e020d */
[----:B------:R-:W-:-:S04]  /*0910*/  IADD3 R2, P0, PT, R3, R12, RZ ;  /* 0x0000000c03027210 */ /* 0x000fc80007f1e0ff */
[----:B------:R-:W2:Y:S01]  /*0920*/  LDC.64 R4, c[0x0][0x380] ;  /* 0x0000e000ff047b82 */ /* 0x000ea20000000a00 */
[----:B0-----:R-:W-:Y:S01]  /*0930*/  IMAD.WIDE R8, R11, 0x4, R8 ;  /* 0x000000040b087825 */ /* 0x001fe200078e0208 */
[----:B------:R-:W-:-:S04]  /*0940*/  MOV R11, UR18 ;  /* 0x00000012000b7c02 */ /* 0x000fc80008000f00 */
[----:B------:R-:W3:Y:S01]  /*0950*/  LDG.E R15, desc[UR16][R8.64] ;  /* 0x00000010080f7981 */ /* 0x000ee2000c1e1900 */
[----:B--2---:R-:W-:Y:S01]  /*0960*/  IMAD.WIDE.U32 R6, R7, 0x4, R4 ;  /* 0x0000000407067825 */ /* 0x004fe200078e0004 */
[----:B------:R-:W-:Y:S02]  /*0970*/  IADD3.X R5, PT, PT, RZ, RZ, RZ, P0, !PT ;  /* 0x000000ffff057210 */ /* 0x000fe400007fe4ff */
[C---:B-1----:R-:W-:Y:S01]  /*0980*/  LEA R4, P0, R2.reuse, UR4, 0x2 ;  /* 0x0000000402047c11 */ /* 0x042fe2000f8010ff */
[----:B------:R-:W-:Y:S02]  /*0990*/  IMAD.WIDE.U32 R10, R11, 0x4, R8 ;  /* 0x000000040b0a7825 */ /* 0x000fe400078e0008 */
[----:B------:R-:W3:Y:S01]  /*09a0*/  LDG.E R6, desc[UR16][R6.64] ;  /* 0x0000001006067981 */ /* 0x000ee2000c1e1900 */
[----:B------:R-:W-:-:S03]  /*09b0*/  LEA.HI.X R5, R2, UR5, R5, 0x2, P0 ;  /* 0x0000000502057c11 */ /* 0x000fc600080f1405 */
[----:B------:R-:W2:Y:S04]  /*09c0*/  LDG.E R11, desc[UR16][R10.64] ;  /* 0x000000100a0b7981 */ /* 0x000ea8000c1e1900 */
[----:B------:R-:W2:Y:S01]  /*09d0*/  LDG.E R4, desc[UR16][R4.64+0x4] ;  /* 0x0000041004047981 */ /* 0x000ea2000c1e1900 */
[----:B------:R-:W-:Y:S01]  /*09e0*/  IADD3 R12, PT, PT, R12, 0x2, RZ ;  /* 0x000000020c0c7810 */ /* 0x000fe20007ffe0ff */
[----:B---3--:R-:W-:-:S04]  /*09f0*/  FADD R15, R6, R15 ;  /* 0x0000000f060f7221 */ /* 0x008fc80000000000 */
[----:B------:R-:W-:Y:S01]  /*0a00*/  FADD R14, R14, R15 ;  /* 0x0000000f0e0e7221 */ /* 0x000fe20000000000 */
[----:B--2---:R-:W-:-:S04]  /*0a10*/  FADD R15, R4, R11 ;  /* 0x0000000b040f7221 */ /* 0x004fc80000000000 */
[----:B------:R-:W-:-:S07]  /*0a20*/  FADD R14, R14, R15 ;  /* 0x0000000f0e0e7221 */ /* 0x000fce0000000000 */
.L_x_12:
[----:B------:R-:W-:Y:S05]  /*0a30*/  BRA.U UP1, `(.L_x_8) ;  /* 0x0000000101287547 */ /* 0x000fea000b800000 */
[----:B------:R-:W0:Y:S01]  /*0a40*/  LDC.64 R4, c[0x0][0x380] ;  /* 0x0000e000ff047b82 */ /* 0x000e220000000a00 */
[----:B------:R-:W-:Y:S01]  /*0a50*/  IADD3 R3, PT, PT, R3, R12, RZ ;  /* 0x0000000c03037210 */ /* 0x000fe20007ffe0ff */
[----:B------:R-:W-:-:S06]  /*0a60*/  IMAD R9, R12, UR18, R13 ;  /* 0x000000120c097c24 */ /* 0x000fcc000f8e020d */
[----:B------:R-:W1:Y:S01]  /*0a70*/  LDC.64 R6, c[0x0][0x388] ;  /* 0x0000e200ff067b82 */ /* 0x000e620000000a00 */
[----:B0-----:R-:W-:-:S06]  /*0a80*/  IMAD.WIDE.U32 R2, R3, 0x4, R4 ;  /* 0x0000000403027825 */ /* 0x001fcc00078e0004 */
[----:B------:R-:W2:Y:S01]  /*0a90*/  LDG.E R2, desc[UR16][R2.64] ;  /* 0x0000001002027981 */ /* 0x000ea2000c1e1900 */
[----:B-1----:R-:W-:-:S06]  /*0aa0*/  IMAD.WIDE R4, R9, 0x4, R6 ;  /* 0x0000000409047825 */ /* 0x002fcc00078e0206 */
[----:B------:R-:W2:Y:S02]  /*0ab0*/  LDG.E R5, desc[UR16][R4.64] ;  /* 0x0000001004057981 */ /* 0x000ea4000c1e1900 */
[----:B--2---:R-:W-:-:S04]  /*0ac0*/  FADD R7, R2, R5 ;  /* 0x0000000502077221 */ /* 0x004fc80000000000 */
[----:B------:R-:W-:-:S07]  /*0ad0*/  FADD R14, R14, R7 ;  /* 0x000000070e0e7221 */ /* 0x000fce0000000000 */
.L_x_8:
[----:B------:R-:W0:Y:S01]  /*0ae0*/  LDC.64 R2, c[0x0][0x390] ;  /* 0x0000e400ff027b82 */ /* 0x000e220000000a00 */
[----:B------:R-:W-:-:S04]  /*0af0*/  IMAD R13, R0, UR18, R13 ;  /* 0x00000012000d7c24 */ /* 0x000fc8000f8e020d */
[----:B0-----:R-:W-:-:S05]  /*0b00*/  IMAD.WIDE R2, R13, 0x4, R2 ;  /* 0x000000040d027825 */ /* 0x001fca00078e0202 */
[----:B------:R-:W-:Y:S01]  /*0b10*/  STG.E desc[UR16][R2.64], R14 ;  /* 0x0000000e02007986 */ /* 0x000fe2000c101910 */
[----:B------:R-:W-:Y:S05]  /*0b20*/  EXIT ;  /* 0x000000000000794d */ /* 0x000fea0003800000 */
.L_x_13:
        /* <DEDUP_REMOVED lines=13> */
.L_x_29:


//--------------------- .text.badKernel1          --------------------------
	.section	.text.badKernel1,"ax",@progbits
	.align	128
        .global         badKernel1
        .type           badKernel1,@function
        .size           badKernel1,(.L_x_30 - badKernel1)
        .other          badKernel1,@"STO_CUDA_ENTRY STV_DEFAULT"
badKernel1:
.text.badKernel1:
[----:B------:R-:W-:Y:S01]  /*0000*/  LDC R1, c[0x0][0x37c] ;  /* 0x0000df00ff017b82 */ /* 0x000fe20000000800 */
[----:B------:R-:W0:Y:S07]  /*0010*/  S2R R3, SR_TID.X ;  /* 0x0000000000037919 */ /* 0x000e2e0000002100 */
[----:B------:R-:W0:Y:S08]  /*0020*/  S2UR UR4, SR_CTAID.X ;  /* 0x00000000000479c3 */ /* 0x000e300000002500 */
[----:B------:R-:W0:Y:S02]  /*0030*/  LDC R0, c[0x0][0x360] ;  /* 0x0000d800ff007b82 */ /* 0x000e240000000800 */
[----:B0-----:R-:W-:-:S05]  /*0040*/  IMAD R0, R0, UR4, R3 ;  /* 0x0000000400007c24 */ /* 0x001fca000f8e0203 */
[----:B------:R-:W-:-:S04]  /*0050*/  LOP3.LUT R0, R0, 0x1, RZ, 0xc0, !PT ;  /* 0x0000000100007812 */ /* 0x000fc800078ec0ff */
[----:B------:R-:W-:-:S13]  /*0060*/  ISETP.NE.U32.AND P0, PT, R0, 0x1, PT ;  /* 0x000000010000780c */ /* 0x000fda0003f05070 */
[----:B------:R-:W-:Y:S05]  /*0070*/  @P0 EXIT ;  /* 0x000000000000094d */ /* 0x000fea0003800000 */
[----:B------:R-:W-:Y:S06]  /*0080*/  BAR.SYNC.DEFER_BLOCKING 0x0 ;  /* 0x0000000000007b1d */ /* 0x000fec0000010000 */
[----:B------:R-:W-:Y:S05]  /*0090*/  EXIT ;  /* 0x000000000000794d */ /* 0x000fea0003800000 */
.L_x_14:
        /* <DEDUP_REMOVED lines=14> */
.L_x_30:


//--------------------- .text.badKernel0          --------------------------
	.section	.text.badKernel0,"ax",@progbits
	.align	128
        .global         badKernel0
        .type           badKernel0,@function
        .size           badKernel0,(.L_x_31 - badKernel0)
        .other          badKernel0,@"STO_CUDA_ENTRY STV_DEFAULT"
badKernel0:
.text.badKernel0:
[----:B------:R-:W-:Y:S01]  /*0000*/  LDC R1, c[0x0][0x37c] ;  /* 0x0000df00ff017b82 */ /* 0x000fe20000000800 */
[----:B------:R-:W-:Y:S05]  /*0010*/  EXIT ;  /* 0x000000000000794d */ /* 0x000fea0003800000 */
.L_x_15:
        /* <DEDUP_REMOVED lines=14> */
.L_x_31:


//--------------------- .text.ajdDiff1            --------------------------
	.section	.text.ajdDiff1,"ax",@progbits
	.align	128
        .global         ajdDiff1
        .type           ajdDiff1,@function
        .size           ajdDiff1,(.L_x_32 - ajdDiff1)
        .other          ajdDiff1,@"STO_CUDA_ENTRY STV_DEFAULT"
ajdDiff1:
.text.ajdDiff1:
        /* <DEDUP_REMOVED lines=8> */
[----:B-1----:R0:W2:Y:S01]  /*0080*/  LDG.E R0, desc[UR6][R2.64] ;  /* 0x0000000602007981 */ /* 0x0020a2000c1e1900 */
[----:B------:R-:W1:Y:S01]  /*0090*/  S2UR UR5, SR_CgaCtaId ;  /* 0x00000000000579c3 */ /* 0x000e620000008800 */
[----:B------:R-:W-:Y:S01]  /*00a0*/  UMOV UR4, 0x400 ;  /* 0x0000040000047882 */ /* 0x000fe20000000000 */
[----:B------:R-:W-:-:S13]  /*00b0*/  ISETP.NE.AND P0, PT, R11, RZ, PT ;  /* 0x000000ff0b00720c */ /* 0x000fda0003f05270 */
[----:B------:R-:W0:Y:S01]  /*00c0*/  @P0 LDC.64 R6, c[0x0][0x380] ;  /* 0x0000e000ff060b82 */ /* 0x000e220000000a00 */
[----:B-1----:R-:W-:-:S06]  /*00d0*/  ULEA UR4, UR5, UR4, 0x18 ;  /* 0x0000000405047291 */ /* 0x002fcc000f8ec0ff */
[----:B------:R-:W-:Y:S01]  /*00e0*/  LEA R11, R11, UR4, 0x2 ;  /* 0x000000040b0b7c11 */ /* 0x000fe2000f8e10ff */
[----:B0-----:R-:W-:-:S04]  /*00f0*/  @P0 IMAD.WIDE R2, R9, 0x4, R6 ;  /* 0x0000000409020825 */ /* 0x001fc800078e0206 */
[----:B--2---:R-:W-:Y:S01]  /*0100*/  STS [R11], R0 ;  /* 0x000000000b007388 */ /* 0x004fe20000000800 */
[----:B------:R-:W-:Y:S06]  /*0110*/  BAR.SYNC.DEFER_BLOCKING 0x0 ;  /* 0x0000000000007b1d */ /* 0x000fec0000010000 */
[----:B------:R-:W-:Y:S04]  /*0120*/  @P0 LDS R8, [R11] ;  /* 0x000000000b080984 */ /* 0x000fe80000000800 */
[----:B------:R-:W0:Y:S02]  /*0130*/  @P0 LDS R13, [R11+-0x4] ;  /* 0xfffffc000b0d0984 */ /* 0x000e240000000800 */
[----:B0-----:R-:W-:-:S05]  /*0140*/  @P0 IADD3 R13, PT, PT, R8, -R13, RZ ;  /* 0x8000000d080d0210 */ /* 0x001fca0007ffe0ff */
[----:B------:R0:W-:Y:S01]  /*0150*/  @P0 STG.E desc[UR6][R2.64], R13 ;  /* 0x0000000d02000986 */ /* 0x0001e2000c101906 */
[----:B------:R-:W-:Y:S05]  /*0160*/  @P0 EXIT ;  /* 0x000000000000094d */ /* 0x000fea0003800000 */
[----:B------:R-:W-:-:S13]  /*0170*/  ISETP.GE.AND P0, PT, R9, 0x1, PT ;  /* 0x000000010900780c */ /* 0x000fda0003f06270 */
[----:B------:R-:W-:Y:S05]  /*0180*/  @!P0 EXIT ;  /* 0x000000000000894d */ /* 0x000fea0003800000 */
[----:B0-----:R-:W-:Y:S01]  /*0190*/  IADD3 R3, PT, PT, R9, -0x1, RZ ;  /* 0xffffffff09037810 */ /* 0x001fe20007ffe0ff */
[----:B------:R-:W0:Y:S04]  /*01a0*/  LDS R0, [UR4] ;  /* 0x00000004ff007984 */ /* 0x000e280008000800 */
[----:B------:R-:W-:Y:S02]  /*01b0*/  IMAD.WIDE.U32 R2, R3, 0x4, R4 ;  /* 0x0000000403027825 */ /* 0x000fe400078e0004 */
[----:B------:R-:W1:Y:S04]  /*01c0*/  LDC.64 R4, c[0x0][0x380] ;  /* 0x0000e000ff047b82 */ /* 0x000e680000000a00 */
[----:B------:R-:W0:Y:S01]  /*01d0*/  LDG.E R3, desc[UR6][R2.64] ;  /* 0x0000000602037981 */ /* 0x000e22000c1e1900 */
[----:B-1----:R-:W-:Y:S01]  /*01e0*/  IMAD.WIDE.U32 R4, R9, 0x4, R4 ;  /* 0x0000000409047825 */ /* 0x002fe200078e0004 */
[----:B0-----:R-:W-:-:S05]  /*01f0*/  IADD3 R7, PT, PT, R0, -R3, RZ ;  /* 0x8000000300077210 */ /* 0x001fca0007ffe0ff */
[----:B------:R-:W-:Y:S01]  /*0200*/  STG.E desc[UR6][R4.64], R7 ;  /* 0x0000000704007986 */ /* 0x000fe2000c101906 */
[----:B------:R-:W-:Y:S05]  /*0210*/  EXIT ;  /* 0x000000000000794d */ /* 0x000fea0003800000 */
.L_x_16:
        /* <DEDUP_REMOVED lines=14> */
.L_x_32:


//--------------------- .text.adjDiff0            --------------------------
	.section	.text.adjDiff0,"ax",@progbits
	.align	128
        .global         adjDiff0
        .type           adjDiff0,@function
        .size           adjDiff0,(.L_x_33 - adjDiff0)
        .other          adjDiff0,@"STO_CUDA_ENTRY STV_DEFAULT"
adjDiff0:
.text.adjDiff0:
[----:B------:R-:W-:Y:S01]  /*0000*/  LDC R1, c[0x0][0x37c] ;  /* 0x0000df00ff017b82 */ /* 0x000fe20000000800 */
[----:B------:R-:W0:Y:S07]  /*0010*/  S2R R0, SR_TID.X ;  /* 0x0000000000007919 */ /* 0x000e2e0000002100 */
[----:B------:R-:W0:Y:S08]  /*0020*/  S2UR UR4, SR_CTAID.X ;  /* 0x00000000000479c3 */ /* 0x000e300000002500 */
[----:B------:R-:W0:Y:S02]  /*0030*/  LDC R9, c[0x0][0x360] ;  /* 0x0000d800ff097b82 */ /* 0x000e240000000800 */
[----:B0-----:R-:W-:-:S05]  /*0040*/  IMAD R9, R9, UR4, R0 ;  /* 0x0000000409097c24 */ /* 0x001fca000f8e0200 */
[----:B------:R-:W-:-:S13]  /*0050*/  ISETP.GE.AND P0, PT, R9, 0x1, PT ;  /* 0x000000010900780c */ /* 0x000fda0003f06270 */
[----:B------:R-:W-:Y:S05]  /*0060*/  @!P0 EXIT ;  /* 0x000000000000894d */ /* 0x000fea0003800000 */
[----:B------:R-:W0:Y:S01]  /*0070*/  LDC.64 R4, c[0x0][0x388] ;  /* 0x0000e200ff047b82 */ /* 0x000e220000000a00 */
[----:B------:R-:W1:Y:S01]  /*0080*/  LDCU.64 UR4, c[0x0][0x358] ;  /* 0x00006b00ff0477ac */ /* 0x000e620008000a00 */
[C---:B------:R-:W-:Y:S01]  /*0090*/  IADD3 R7, PT, PT, R9.reuse, -0x1, RZ ;  /* 0xffffffff09077810 */ /* 0x040fe20007ffe0ff */
[----:B0-----:R-:W-:-:S04]  /*00a0*/  IMAD.WIDE.U32 R2, R9, 0x4, R4 ;  /* 0x0000000409027825 */ /* 0x001fc800078e0004 */
[----:B------:R-:W-:Y:S02]  /*00b0*/  IMAD.WIDE.U32 R4, R7, 0x4, R4 ;  /* 0x0000000407047825 */ /* 0x000fe400078e0004 */
[----:B-1----:R-:W2:Y:S01]  /*00c0*/  LDG.E R2, desc[UR4][R2.64] ;  /* 0x0000000402027981 */ /* 0x002ea2000c1e1900 */
[----:B------:R-:W0:Y:S03]  /*00d0*/  LDC.64 R6, c[0x0][0x380] ;  /* 0x0000e000ff067b82 */ /* 0x000e260000000a00 */
[----:B------:R-:W2:Y:S01]  /*00e0*/  LDG.E R5, desc[UR4][R4.64] ;  /* 0x0000000404057981 */ /* 0x000ea2000c1e1900 */
[----:B0-----:R-:W-:Y:S01]  /*00f0*/  IMAD.WIDE.U32 R6, R9, 0x4, R6 ;  /* 0x0000000409067825 */ /* 0x001fe200078e0006 */
[----:B--2---:R-:W-:-:S05]  /*0100*/  IADD3 R9, PT, PT, R2, -R5, RZ ;  /* 0x8000000502097210 */ /* 0x004fca0007ffe0ff */
[----:B------:R-:W-:Y:S01]  /*0110*/  STG.E desc[UR4][R6.64], R9 ;  /* 0x0000000906007986 */ /* 0x000fe2000c101904 */
[----:B------:R-:W-:Y:S05]  /*0120*/  EXIT ;  /* 0x000000000000794d */ /* 0x000fea0003800000 */
.L_x_17:
        /* <DEDUP_REMOVED lines=13> */
.L_x_33:


//--------------------- .text.sum1                --------------------------
	.section	.text.sum1,"ax",@progbits
	.align	128
        .global         sum1
        .type           sum1,@function
        .size           sum1,(.L_x_34 - sum1)
        .other          sum1,@"STO_CUDA_ENTRY STV_DEFAULT"
sum1:
.text.sum1:
[----:B------:R-:W-:Y:S01]  /*0000*/  LDC R1, c[0x0][0x37c] ;  /* 0x0000df00ff017b82 */ /* 0x000fe20000000800 */
[----:B------:R-:W0:Y:S07]  /*0010*/  S2R R5, SR_TID.X ;  /* 0x0000000000057919 */ /* 0x000e2e0000002100 */
[----:B------:R-:W1:Y:S01]  /*0020*/  S2UR UR5, SR_CgaCtaId ;  /* 0x00000000000579c3 */ /* 0x000e620000008800 */
[----:B------:R-:W-:Y:S01]  /*0030*/  UMOV UR4, 0x400 ;  /* 0x0000040000047882 */ /* 0x000fe20000000000 */
[----:B------:R-:W2:Y:S06]  /*0040*/  LDCU.64 UR6, c[0x0][0x358] ;  /* 0x00006b00ff0677ac */ /* 0x000eac0008000a00 */
[----:B------:R-:W3:Y:S08]  /*0050*/  S2UR UR8, SR_CTAID.X ;  /* 0x00000000000879c3 */ /* 0x000ef00000002500 */
[----:B------:R-:W3:Y:S01]  /*0060*/  LDC R0, c[0x0][0x360] ;  /* 0x0000d800ff007b82 */ /* 0x000ee20000000800 */
[----:B-1----:R-:W-:-:S07]  /*0070*/  ULEA UR4, UR5, UR4, 0x18 ;  /* 0x0000000405047291 */ /* 0x002fce000f8ec0ff */
[----:B------:R-:W1:Y:S01]  /*0080*/  LDC.64 R2, c[0x0][0x380] ;  /* 0x0000e000ff027b82 */ /* 0x000e620000000a00 */
[----:B0-----:R-:W-:Y:S01]  /*0090*/  ISETP.NE.AND P0, PT, R5, RZ, PT ;  /* 0x000000ff0500720c */ /* 0x001fe20003f05270 */
[----:B---3--:R-:W-:-:S12]  /*00a0*/  IMAD R5, R0, UR8, R5 ;  /* 0x0000000800057c24 */ /* 0x008fd8000f8e0205 */
[----:B------:R-:W-:Y:S01]  /*00b0*/  @!P0 STS [UR4], RZ ;  /* 0x000000ffff008988 */ /* 0x000fe20008000804 */
[----:B-1----:R-:W-:Y:S01]  /*00c0*/  IMAD.WIDE R2, R5, 0x4, R2 ;  /* 0x0000000405027825 */ /* 0x002fe200078e0202 */
[----:B------:R-:W-:Y:S06]  /*00d0*/  BAR.SYNC.DEFER_BLOCKING 0x0 ;  /* 0x0000000000007b1d */ /* 0x000fec0000010000 */
[----:B--2---:R-:W2:Y:S01]  /*00e0*/  LDG.E R2, desc[UR6][R2.64] ;  /* 0x0000000602027981 */ /* 0x004ea2000c1e1900 */
[----:B------:R-:W-:Y:S02]  /*00f0*/  VOTEU.ANY UR5, UPT, PT ;  /* 0x0000000000057886 */ /* 0x000fe400038e0100 */
[----:B------:R-:W-:Y:S01]  /*0100*/  UFLO.U32 UR5, UR5 ;  /* 0x00000005000572bd */ /* 0x000fe200080e0000 */
[----:B------:R-:W0:Y:S05]  /*0110*/  S2R R0, SR_LANEID ;  /* 0x0000000000007919 */ /* 0x000e2a0000000000 */
[----:B0-----:R-:W-:Y:S01]  /*0120*/  ISETP.EQ.U32.AND P1, PT, R0, UR5, PT ;  /* 0x0000000500007c0c */ /* 0x001fe2000bf22070 */
[----:B--2---:R-:W0:Y:S02]  /*0130*/  REDUX.SUM UR8, R2 ;  /* 0x00000000020873c4 */ /* 0x004e24000000c000 */
[----:B0-----:R-:W-:-:S10]  /*0140*/  MOV R0, UR8 ;  /* 0x0000000800007c02 */ /* 0x001fd40008000f00 */
[----:B------:R0:W-:Y:S01]  /*0150*/  @P1 ATOMS.ADD RZ, [UR4], R0 ;  /* 0x00000000ffff198c */ /* 0x0001e20008000004 */
[----:B------:R-:W-:Y:S05]  /*0160*/  @P0 EXIT ;  /* 0x000000000000094d */ /* 0x000fea0003800000 */
[----:B------:R-:W1:Y:S01]  /*0170*/  LDS R5, [UR4] ;  /* 0x00000004ff057984 */ /* 0x000e620008000800 */
[----:B------:R-:W1:Y:S03]  /*0180*/  LDC.64 R2, c[0x0][0x390] ;  /* 0x0000e400ff027b82 */ /* 0x000e660000000a00 */
[----:B-1----:R-:W-:Y:S01]  /*0190*/  REDG.E.ADD.STRONG.GPU desc[UR6][R2.64], R5 ;  /* 0x000000050200798e */ /* 0x002fe2000c12e106 */
[----:B------:R-:W-:Y:S05]  /*01a0*/  EXIT ;  /* 0x000000000000794d */ /* 0x000fea0003800000 */
.L_x_18:
        /* <DEDUP_REMOVED lines=13> */
.L_x_34:


//--------------------- .text.sum0                --------------------------
	.section	.text.sum0,"ax",@progbits
	.align	128
        .global         sum0
        .type           sum0,@function
        .size           sum0,(.L_x_35 - sum0)
        .other          sum0,@"STO_CUDA_ENTRY STV_DEFAULT"
sum0:
.text.sum0:
[----:B------:R-:W-:Y:S01]  /*0000*/  LDC R1, c[0x0][0x37c] ;  /* 0x0000df00ff017b82 */ /* 0x000fe20000000800 */
[----:B------:R-:W0:Y:S07]  /*0010*/  S2R R0, SR_TID.X ;  /* 0x0000000000007919 */ /* 0x000e2e0000002100 */
[----:B------:R-:W0:Y:S01]  /*0020*/  S2UR UR4, SR_CTAID.X ;  /* 0x00000000000479c3 */ /* 0x000e220000002500 */
[----:B------:R-:W1:Y:S07]  /*0030*/  LDCU UR5, c[0x0][0x388] ;  /* 0x00007100ff0577ac */ /* 0x000e6e0008000800 */
[----:B------:R-:W0:Y:S02]  /*0040*/  LDC R5, c[0x0][0x360] ;  /* 0x0000d800ff057b82 */ /* 0x000e240000000800 */
[----:B0-----:R-:W-:-:S05]  /*0050*/  IMAD R5, R5, UR4, R0 ;  /* 0x0000000405057c24 */ /* 0x001fca000f8e0200 */
[----:B-1----:R-:W-:-:S13]  /*0060*/  ISETP.GT.AND P0, PT, R5, UR5, PT ;  /* 0x0000000505007c0c */ /* 0x002fda000bf04270 */
[----:B------:R-:W-:Y:S05]  /*0070*/  @P0 EXIT ;  /* 0x000000000000094d */ /* 0x000fea0003800000 */
[----:B------:R-:W0:Y:S01]  /*0080*/  LDC.64 R2, c[0x0][0x380] ;  /* 0x0000e000ff027b82 */ /* 0x000e220000000a00 */
[----:B------:R-:W1:Y:S01]  /*0090*/  LDCU.64 UR6, c[0x0][0x358] ;  /* 0x00006b00ff0677ac */ /* 0x000e620008000a00 */
[----:B0-----:R-:W-:-:S06]  /*00a0*/  IMAD.WIDE R2, R5, 0x4, R2 ;  /* 0x0000000405027825 */ /* 0x001fcc00078e0202 */
[----:B-1----:R-:W2:Y:S01]  /*00b0*/  LDG.E R2, desc[UR6][R2.64] ;  /* 0x0000000602027981 */ /* 0x002ea2000c1e1900 */
[----:B------:R-:W0:Y:S01]  /*00c0*/  LDC.64 R4, c[0x0][0x390] ;  /* 0x0000e400ff047b82 */ /* 0x000e220000000a00 */
[----:B------:R-:W-:Y:S01]  /*00d0*/  VOTEU.ANY UR4, UPT, PT ;  /* 0x0000000000047886 */ /* 0x000fe200038e0100 */
[----:B------:R-:W1:Y:S01]  /*00e0*/  S2R R0, SR_LANEID ;  /* 0x0000000000007919 */ /* 0x000e620000000000 */
[----:B------:R-:W-:-:S06]  /*00f0*/  UFLO.U32 UR4, UR4 ;  /* 0x00000004000472bd */ /* 0x000fcc00080e0000 */
[----:B-1----:R-:W-:Y:S01]  /*0100*/  ISETP.EQ.U32.AND P0, PT, R0, UR4, PT ;  /* 0x0000000400007c0c */ /* 0x002fe2000bf02070 */
[----:B--2---:R-:W1:Y:S02]  /*0110*/  REDUX.SUM UR5, R2 ;  /* 0x00000000020573c4 */ /* 0x004e64000000c000 */
[----:B-1----:R-:W-:-:S10]  /*0120*/  MOV R7, UR5 ;  /* 0x0000000500077c02 */ /* 0x002fd40008000f00 */
[----:B0-----:R-:W-:Y:S01]  /*0130*/  @P0 REDG.E.ADD.STRONG.GPU desc[UR6][R4.64], R7 ;  /* 0x000000070400098e */ /* 0x001fe2000c12e106 */
[----:B------:R-:W-:Y:S05]  /*0140*/  EXIT ;  /* 0x000000000000794d */ /* 0x000fea0003800000 */
.L_x_19:
        /* <DEDUP_REMOVED lines=11> */
.L_x_35:


//--------------------- .text.raceCondition       --------------------------
	.section	.text.raceCondition,"ax",@progbits
	.align	128
        .global         raceCondition
        .type           raceCondition,@function
        .size           raceCondition,(.L_x_36 - raceCondition)
        .other          raceCondition,@"STO_CUDA_ENTRY STV_DEFAULT"
raceCondition:
.text.raceCondition:
[----:B------:R-:W-:Y:S08]  /*0000*/  LDC R1, c[0x0][0x37c] ;  /* 0x0000df00ff017b82 */ /* 0x000ff00000000800 */
[----:B------:R-:W0:Y:S01]  /*0010*/  LDC.64 R2, c[0x0][0x380] ;  /* 0x0000e000ff027b82 */ /* 0x000e220000000a00 */
[----:B------:R-:W0:Y:S02]  /*0020*/  LDCU.64 UR4, c[0x0][0x358] ;  /* 0x00006b00ff0477ac */ /* 0x000e240008000a00 */
[----:B0-----:R-:W2:Y:S02]  /*0030*/  LDG.E R0, desc[UR4][R2.64] ;  /* 0x0000000402007981 */ /* 0x001ea4000c1e1900 */
[----:B--2---:R-:W-:-:S05]  /*0040*/  IADD3 R5, PT, PT, R0, 0x32, RZ ;  /* 0x0000003200057810 */ /* 0x004fca0007ffe0ff */
[----:B------:R-:W-:Y:S01]  /*0050*/  STG.E desc[UR4][R2.64], R5 ;  /* 0x0000000502007986 */ /* 0x000fe2000c101904 */
[----:B------:R-:W-:Y:S05]  /*0060*/  EXIT ;  /* 0x000000000000794d */ /* 0x000fea0003800000 */
.L_x_20:
        /* <DEDUP_REMOVED lines=9> */
.L_x_36:


//--------------------- .text.positionGlobalIdx   --------------------------
	.section	.text.positionGlobalIdx,"ax",@progbits
	.align	128
        .global         positionGlobalIdx
        .type           positionGlobalIdx,@function
        .size           positionGlobalIdx,(.L_x_37 - positionGlobalIdx)
        .other          positionGlobalIdx,@"STO_CUDA_ENTRY STV_DEFAULT"
positionGlobalIdx:
.text.positionGlobalIdx:
        /* <DEDUP_REMOVED lines=8> */
[----:B-1----:R-:W-:Y:S01]  /*0080*/  STG.E desc[UR4][R2.64], R5 ;  /* 0x0000000502007986 */ /* 0x002fe2000c101904 */
[----:B------:R-:W-:Y:S05]  /*0090*/  EXIT ;  /* 0x000000000000794d */ /* 0x000fea0003800000 */
.L_x_21:
        /* <DEDUP_REMOVED lines=14> */
.L_x_37:


//--------------------- .text.positionThreadIdx   --------------------------
	.section	.text.positionThreadIdx,"ax",@progbits
	.align	128
        .global         positionThreadIdx
        .type           positionThreadIdx,@function
        .size           positionThreadIdx,(.L_x_38 - positionThreadIdx)
        .other          positionThreadIdx,@"STO_CUDA_ENTRY STV_DEFAULT"
positionThreadIdx:
.text.positionThreadIdx:
        /* <DEDUP_REMOVED lines=10> */
.L_x_22:
        /* <DEDUP_REMOVED lines=14> */
.L_x_38:


//--------------------- .text.positionBlockIdx    --------------------------
	.section	.text.positionBlockIdx,"ax",@progbits
	.align	128
        .global         positionBlockIdx
        .type           positionBlockIdx,@function
        .size           positionBlockIdx,(.L_x_39 - positionBlockIdx)
        .other          positionBlockIdx,@"STO_CUDA_ENTRY STV_DEFAULT"
positionBlockIdx:
.text.positionBlockIdx:
[----:B------:R-:W-:Y:S01]  /*0000*/  LDC R1, c[0x0][0x37c] ;  /* 0x0000df00ff017b82 */ /* 0x000fe20000000800 */
[----:B------:R-:W0:Y:S07]  /*0010*/  S2R R7, SR_CTAID.X ;  /* 0x0000000000077919 */ /* 0x000e2e0000002500 */
[----:B------:R-:W1:Y:S01]  /*0020*/  LDC.64 R2, c[0x0][0x380] ;  /* 0x0000e000ff027b82 */ /* 0x000e620000000a00 */
[----:B------:R-:W0:Y:S01]  /*0030*/  LDCU UR6, c[0x0][0x360] ;  /* 0x00006c00ff0677ac */ /* 0x000e220008000800 */
[----:B------:R-:W0:Y:S01]  /*0040*/  S2R R0, SR_TID.X ;  /* 0x0000000000007919 */ /* 0x000e220000002100 */
[----:B------:R-:W2:Y:S01]  /*0050*/  LDCU.64 UR4, c[0x0][0x358] ;  /* 0x00006b00ff0477ac */ /* 0x000ea20008000a00 */
[----:B0-----:R-:W-:-:S04]  /*0060*/  IMAD R5, R7, UR6, R0 ;  /* 0x0000000607057c24 */ /* 0x001fc8000f8e0200 */
[----:B-1----:R-:W-:-:S05]  /*0070*/  IMAD.WIDE R2, R5, 0x4, R2 ;  /* 0x0000000405027825 */ /* 0x002fca00078e0202 */
[----:B--2---:R-:W-:Y:S01]  /*0080*/  STG.E desc[UR4][R2.64], R7 ;  /* 0x0000000702007986 */ /* 0x004fe2000c101904 */
[----:B------:R-:W-:Y:S05]  /*0090*/  EXIT ;  /* 0x000000000000794d */ /* 0x000fea0003800000 */
.L_x_23:
        /* <DEDUP_REMOVED lines=14> */
.L_x_39:


//--------------------- .text.position196         --------------------------
	.section	.text.position196,"ax",@progbits
	.align	128
        .global         position196
        .type           position196,@function
        .size           position196,(.L_x_40 - position196)
        .other          position196,@"STO_CUDA_ENTRY STV_DEFAULT"
position196:
.text.position196:
[----:B------:R-:W-:Y:S01]  /*0000*/  LDC R1, c[0x0][0x37c] ;  /* 0x0000df00ff017b82 */ /* 0x000fe20000000800 */
[----:B------:R-:W0:Y:S07]  /*0010*/  S2R R0, SR_TID.X ;  /* 0x0000000000007919 */ /* 0x000e2e0000002100 */
[----:B------:R-:W0:Y:S01]  /*0020*/  S2UR UR6, SR_CTAID.X ;  /* 0x00000000000679c3 */ /* 0x000e220000002500 */
[----:B------:R-:W1:Y:S01]  /*0030*/  LDCU.64 UR4, c[0x0][0x358] ;  /* 0x00006b00ff0477ac */ /* 0x000e620008000a00 */
[----:B------:R-:W-:-:S06]  /*0040*/  HFMA2 R7, -RZ, RZ, 0, 1.16825103759765625e-05 ;  /* 0x000000c4ff077431 */ /* 0x000fcc00000001ff */
[----:B------:R-:W0:Y:S08]  /*0050*/  LDC R5, c[0x0][0x360] ;  /* 0x0000d800ff057b82 */ /* 0x000e300000000800 */
[----:B------:R-:W2:Y:S01]  /*0060*/  LDC.64 R2, c[0x0][0x380] ;  /* 0x0000e000ff027b82 */ /* 0x000ea20000000a00 */
[----:B0-----:R-:W-:-:S04]  /*0070*/  IMAD R5, R5, UR6, R0 ;  /* 0x0000000605057c24 */ /* 0x001fc8000f8e0200 */
[----:B--2---:R-:W-:-:S05]  /*0080*/  IMAD.WIDE R2, R5, 0x4, R2 ;  /* 0x0000000405027825 */ /* 0x004fca00078e0202 */
[----:B-1----:R-:W-:Y:S01]  /*0090*/  STG.E desc[UR4][R2.64], R7 ;  /* 0x0000000702007986 */ /* 0x002fe2000c101904 */
[----:B------:R-:W-:Y:S05]  /*00a0*/  EXIT ;  /* 0x000000000000794d */ /* 0x000fea0003800000 */
.L_x_24:
        /* <DEDUP_REMOVED lines=13> */
.L_x_40:


//--------------------- .nv.shared.inclusiveScan  --------------------------
	.section	.nv.shared.inclusiveScan,"aw",@nobits
	.sectionflags	@""
	.align	4
.nv.shared.inclusiveScan:
	.zero		1152


//--------------------- .nv.shared.reserved.0     --------------------------
	.section	.nv.shared.reserved.0,"aw",@nobits
	.weak		__nv_reservedSMEM_offset_0_alias
	.size		__nv_reservedSMEM_offset_0_alias, 0, 64
	.other		__nv_reservedSMEM_offset_0_alias,@"STO_CUDA_RESERVED_SHARED STV_DEFAULT"
__nv_reservedSMEM_offset_0_alias:
	.zero		0
	.zero		64


//--------------------- .nv.shared.blockSum       --------------------------
	.section	.nv.shared.blockSum,"aw",@nobits
	.sectionflags	@""
	.align	4
.nv.shared.blockSum:
	.zero		1152


//--------------------- .nv.shared.matMul1        --------------------------
	.section	.nv.shared.matMul1,"aw",@nobits
	.sectionflags	@""
	.align	4
.nv.shared.matMul1:
	.zero		9216


//--------------------- .nv.shared.ajdDiff1       --------------------------
	.section	.nv.shared.ajdDiff1,"aw",@nobits
	.sectionflags	@""
	.align	4
.nv.shared.ajdDiff1:
	.zero		1152


//--------------------- .nv.shared.sum1           --------------------------
	.section	.nv.shared.sum1,"aw",@nobits
	.sectionflags	@""
	.align	4
.nv.shared.sum1:
	.zero		1028


//--------------------- .nv.constant0.inclusiveScan --------------------------
	.section	.nv.constant0.inclusiveScan,"a",@progbits
	.sectionflags	@""
	.align	4
.nv.constant0.inclusiveScan:
	.zero		904


//--------------------- .nv.constant0.blockSum    --------------------------
	.section	.nv.constant0.blockSum,"a",@progbits
	.sectionflags	@""
	.align	4
.nv.constant0.blockSum:
	.zero		920


//--------------------- .nv.constant0.badMemoryAccess --------------------------
	.section	.nv.constant0.badMemoryAccess,"a",@progbits
	.sectionflags	@""
	.align	4
.nv.constant0.badMemoryAccess:
	.zero		912


//--------------------- .nv.constant0.matMul1     --------------------------
	.section	.nv.constant0.matMul1,"a",@progbits
	.sectionflags	@""
	.align	4
.nv.constant0.matMul1:
	.zero		924


//--------------------- .nv.constant0.matMul0     --------------------------
	.section	.nv.constant0.matMul0,"a",@progbits
	.sectionflags	@""
	.align	4
.nv.constant0.matMul0:
	.zero		924


//--------------------- .nv.constant0.badKernel1  --------------------------
	.section	.nv.constant0.badKernel1,"a",@progbits
	.sectionflags	@""
	.align	4
.nv.constant0.badKernel1:
	.zero		904


//--------------------- .nv.constant0.badKernel0  --------------------------
	.section	.nv.constant0.badKernel0,"a",@progbits
	.sectionflags	@""
	.align	4
.nv.constant0.badKernel0:
	.zero		904


//--------------------- .nv.constant0.ajdDiff1    --------------------------
	.section	.nv.constant0.ajdDiff1,"a",@progbits
	.sectionflags	@""
	.align	4
.nv.constant0.ajdDiff1:
	.zero		912


//--------------------- .nv.constant0.adjDiff0    --------------------------
	.section	.nv.constant0.adjDiff0,"a",@progbits
	.sectionflags	@""
	.align	4
.nv.constant0.adjDiff0:
	.zero		912


//--------------------- .nv.constant0.sum1        --------------------------
	.section	.nv.constant0.sum1,"a",@progbits
	.sectionflags	@""
	.align	4
.nv.constant0.sum1:
	.zero		920


//--------------------- .nv.constant0.sum0        --------------------------
	.section	.nv.constant0.sum0,"a",@progbits
	.sectionflags	@""
	.align	4
.nv.constant0.sum0:
	.zero		920


//--------------------- .nv.constant0.raceCondition --------------------------
	.section	.nv.constant0.raceCondition,"a",@progbits
	.sectionflags	@""
	.align	4
.nv.constant0.raceCondition:
	.zero		904


//--------------------- .nv.constant0.positionGlobalIdx --------------------------
	.section	.nv.constant0.positionGlobalIdx,"a",@progbits
	.sectionflags	@""
	.align	4
.nv.constant0.positionGlobalIdx:
	.zero		904


//--------------------- .nv.constant0.positionThreadIdx --------------------------
	.section	.nv.constant0.positionThreadIdx,"a",@progbits
	.sectionflags	@""
	.align	4
.nv.constant0.positionThreadIdx:
	.zero		904


//--------------------- .nv.constant0.positionBlockIdx --------------------------
	.section	.nv.constant0.positionBlockIdx,"a",@progbits
	.sectionflags	@""
	.align	4
.nv.constant0.positionBlockIdx:
	.zero		904


//--------------------- .nv.constant0.position196 --------------------------
	.section	.nv.constant0.position196,"a",@progbits
	.sectionflags	@""
	.align	4
.nv.constant0.position196:
	.zero		904


//--------------------- SYMBOLS --------------------------

	.type		.nv.reservedSmem.offset0,@object
	.size		.nv.reservedSmem.offset0,0x4
	.type		.nv.reservedSmem.cap,@object
	.size		.nv.reservedSmem.cap,0x4
